// auto-generated by cutlass_sweep.conv — config: {"arch": "sm_90", "cluster_m": 2, "cluster_n": 1, "conv_kind": "wgrad", "dtype": "bf16", "ndim": 3, "tile_k": 64, "tile_m": 128, "tile_n": 128}
#include "cutlass/cutlass.h"
#include "cute/tensor.hpp"
#include "cutlass/kernel_hardware_info.hpp"
#include "cutlass/conv/convolution.h"
#include "cutlass/conv/dispatch_policy.hpp"
#include "cutlass/conv/collective/collective_builder.hpp"
#include "cutlass/conv/kernel/conv_universal.hpp"
#include "cutlass/conv/device/conv_universal_adapter.hpp"
#include "cutlass/epilogue/collective/collective_builder.hpp"

using namespace cute;
using Elem = cutlass::bfloat16_t;
using Acc  = float;
using LayoutAB = cutlass::layout::TensorNDHWC;
using LayoutC  = cutlass::layout::TensorKCSRT;
constexpr auto ConvOp = cutlass::conv::Operator::kWgrad;
using TileShape    = Shape<_128, Shape<_128>, Shape<_64>>;
using ClusterShape = Shape<_2, _1, _1>;

using CollectiveEpilogue = typename cutlass::epilogue::collective::CollectiveBuilder<
    cutlass::arch::Sm90, cutlass::arch::OpClassTensorOp,
    TileShape, ClusterShape,
    cutlass::epilogue::collective::EpilogueTileAuto,
    Acc, Acc,
    Elem, LayoutC, 128 / cutlass::sizeof_bits<Elem>::value,
    Elem, LayoutC, 128 / cutlass::sizeof_bits<Elem>::value,
    cutlass::epilogue::collective::EpilogueScheduleAuto
  >::CollectiveOp;

using CollectiveMainloop = typename cutlass::conv::collective::CollectiveBuilder<
    cutlass::arch::Sm90, cutlass::arch::OpClassTensorOp, ConvOp,
    Elem, LayoutAB, 128 / cutlass::sizeof_bits<Elem>::value,
    Elem, LayoutAB, 128 / cutlass::sizeof_bits<Elem>::value,
    Acc,
    TileShape, ClusterShape,
    cutlass::conv::collective::StageCountAutoCarveout<
        static_cast<int>(sizeof(typename CollectiveEpilogue::SharedStorage))>,
    cutlass::conv::collective::KernelScheduleAuto
  >::CollectiveOp;

using ProblemShape = cutlass::conv::ConvProblemShape<
    ConvOp, CollectiveMainloop::DispatchPolicy::NumSpatialDimensions>;
using ConvKernel = cutlass::conv::kernel::ConvUniversal<
    ProblemShape, CollectiveMainloop, CollectiveEpilogue>;
using Conv = cutlass::conv::device::ConvUniversalAdapter<ConvKernel>;

auto* _anchor = &cutlass::device_kernel<ConvKernel>;


// ===== COMPILED SASS (sm_90a) =====

	.target	sm_90a

	.elftype	@"ET_EXEC"


//--------------------- .note.nv.tkinfo           --------------------------
	.section	.note.nv.tkinfo,"",@"SHT_NOTE"
	.sectionflags	@"SHF_NOTE_NV_TKINFO"
	.tkinfo
        /*0018*/ 	.word	0x00000002
        /*0030*/ 	.string	""
        /*0030*/ 	.string	"ptxas"
        /*0030*/ 	.string	"Cuda compilation tools, release 13.0, V13.0.88"
        /*0030*/ 	.string	"Build cuda_13.0.r13.0/compiler.36424714_0"
        /*0030*/ 	.string	"-arch sm_90a -m 64 "



//--------------------- .note.nv.cuinfo           --------------------------
	.section	.note.nv.cuinfo,"",@"SHT_NOTE"
	.sectionflags	@"SHF_NOTE_NV_CUINFO"
        /*0018*/ 	.short	0x0002
        /*001a*/ 	.short	0x005a
        /*001c*/ 	.short	0x0082
	.zero		2


//--------------------- .nv.info                  --------------------------
	.section	.nv.info,"",@"SHT_CUDA_INFO"
	.align	4


	//----- nvinfo : EIATTR_REGCOUNT
	.align		4
        /*0000*/ 	.byte	0x04, 0x2f
        /*0002*/ 	.short	(.L_12 - .L_11)
	.align		4
.L_11:
        /*0004*/ 	.word	index@(_ZN7cutlass13device_kernelINS_4conv6kernel13ConvUniversalINS1_16ConvProblemShapeILNS1_8OperatorE2ELi3EEENS1_10collective14CollectiveConvINS1_46MainloopSm90TmaGmmaWarpSpecializedImplicitGemmILS5_2ELi7ELi3EN4cute5tupleIJNSA_1CILi2EEENSC_ILi1EEESE_EEENS1_36KernelImplicitTmaWarpSpecializedSm90ELi1EEENSB_IJNSC_ILi128EEENSB_IJSI_EEENSB_IJNSC_ILi64EEEEEEEEENS_10bfloat16_tESN_NSA_8TiledMMAINSA_8MMA_AtomIJNSA_4SM904GMMA28MMA_64x128x16_F32BF16BF16_SSILNSR_5MajorE1ELST_1ELNSR_7ScaleInE1ELSU_1EEEEEENSA_6LayoutINSB_IJSE_SE_SE_EEENSB_IJNSC_ILi0EEESZ_SZ_EEEEENSB_IJNSA_10UnderscoreES12_S12_EEEEENS7_6detail26Sm90ImplicitGemmTileTraitsINSA_13SM90_TMA_LOADENSA_14ComposedLayoutINSA_7SwizzleILi3ELi4ELi3EEENSA_18smem_ptr_flag_bitsILi16EEENSX_INSB_IJNSB_IJSK_SD_EEENSB_IJNSC_ILi8EEES1E_EEENSB_IJSE_NSC_ILi7EEEEEEEEENSB_IJNSB_IJSE_NSC_ILi4096EEEEEENSB_IJSK_NSC_ILi512EEEEEENSB_IJSZ_NSC_ILi8192EEEEEEEEEEEEEvEENS16_INSA_30SM90_TMA_LOAD_IM2COL_MULTICASTES1R_vEEEENS_8epilogue10collective6detail29Sm90TmaWarpSpecializedAdapterINS1X_15DefaultEpilogueISN_NSB_IJlNSB_IJSE_lllEEESZ_EEES22_NS1W_6thread17LinearCombinationISN_Li1EffLNS23_9ScaleType4KindE0ELNS_15FloatRoundStyleE2ESN_EENS_4gemm15EpilogueDefaultEEEEEvvEEEEvNT_6ParamsE)
        /*0008*/ 	.word	0x000000ac


	//----- nvinfo : EIATTR_FRAME_SIZE
	.align		4
.L_12:
        /*000c*/ 	.byte	0x04, 0x11
        /*000e*/ 	.short	(.L_14 - .L_13)
	.align		4
.L_13:
        /*0010*/ 	.word	index@(_ZN7cutlass13device_kernelINS_4conv6kernel13ConvUniversalINS1_16ConvProblemShapeILNS1_8OperatorE2ELi3EEENS1_10collective14CollectiveConvINS1_46MainloopSm90TmaGmmaWarpSpecializedImplicitGemmILS5_2ELi7ELi3EN4cute5tupleIJNSA_1CILi2EEENSC_ILi1EEESE_EEENS1_36KernelImplicitTmaWarpSpecializedSm90ELi1EEENSB_IJNSC_ILi128EEENSB_IJSI_EEENSB_IJNSC_ILi64EEEEEEEEENS_10bfloat16_tESN_NSA_8TiledMMAINSA_8MMA_AtomIJNSA_4SM904GMMA28MMA_64x128x16_F32BF16BF16_SSILNSR_5MajorE1ELST_1ELNSR_7ScaleInE1ELSU_1EEEEEENSA_6LayoutINSB_IJSE_SE_SE_EEENSB_IJNSC_ILi0EEESZ_SZ_EEEEENSB_IJNSA_10UnderscoreES12_S12_EEEEENS7_6detail26Sm90ImplicitGemmTileTraitsINSA_13SM90_TMA_LOADENSA_14ComposedLayoutINSA_7SwizzleILi3ELi4ELi3EEENSA_18smem_ptr_flag_bitsILi16EEENSX_INSB_IJNSB_IJSK_SD_EEENSB_IJNSC_ILi8EEES1E_EEENSB_IJSE_NSC_ILi7EEEEEEEEENSB_IJNSB_IJSE_NSC_ILi4096EEEEEENSB_IJSK_NSC_ILi512EEEEEENSB_IJSZ_NSC_ILi8192EEEEEEEEEEEEEvEENS16_INSA_30SM90_TMA_LOAD_IM2COL_MULTICASTES1R_vEEEENS_8epilogue10collective6detail29Sm90TmaWarpSpecializedAdapterINS1X_15DefaultEpilogueISN_NSB_IJlNSB_IJSE_lllEEESZ_EEES22_NS1W_6thread17LinearCombinationISN_Li1EffLNS23_9ScaleType4KindE0ELNS_15FloatRoundStyleE2ESN_EENS_4gemm15EpilogueDefaultEEEEEvvEEEEvNT_6ParamsE)
        /*0014*/ 	.word	0x00000000


	//----- nvinfo : EIATTR_MIN_STACK_SIZE
	.align		4
.L_14:
        /*0018*/ 	.byte	0x04, 0x12
        /*001a*/ 	.short	(.L_16 - .L_15)
	.align		4
.L_15:
        /*001c*/ 	.word	index@(_ZN7cutlass13device_kernelINS_4conv6kernel13ConvUniversalINS1_16ConvProblemShapeILNS1_8OperatorE2ELi3EEENS1_10collective14CollectiveConvINS1_46MainloopSm90TmaGmmaWarpSpecializedImplicitGemmILS5_2ELi7ELi3EN4cute5tupleIJNSA_1CILi2EEENSC_ILi1EEESE_EEENS1_36KernelImplicitTmaWarpSpecializedSm90ELi1EEENSB_IJNSC_ILi128EEENSB_IJSI_EEENSB_IJNSC_ILi64EEEEEEEEENS_10bfloat16_tESN_NSA_8TiledMMAINSA_8MMA_AtomIJNSA_4SM904GMMA28MMA_64x128x16_F32BF16BF16_SSILNSR_5MajorE1ELST_1ELNSR_7ScaleInE1ELSU_1EEEEEENSA_6LayoutINSB_IJSE_SE_SE_EEENSB_IJNSC_ILi0EEESZ_SZ_EEEEENSB_IJNSA_10UnderscoreES12_S12_EEEEENS7_6detail26Sm90ImplicitGemmTileTraitsINSA_13SM90_TMA_LOADENSA_14ComposedLayoutINSA_7SwizzleILi3ELi4ELi3EEENSA_18smem_ptr_flag_bitsILi16EEENSX_INSB_IJNSB_IJSK_SD_EEENSB_IJNSC_ILi8EEES1E_EEENSB_IJSE_NSC_ILi7EEEEEEEEENSB_IJNSB_IJSE_NSC_ILi4096EEEEEENSB_IJSK_NSC_ILi512EEEEEENSB_IJSZ_NSC_ILi8192EEEEEEEEEEEEEvEENS16_INSA_30SM90_TMA_LOAD_IM2COL_MULTICASTES1R_vEEEENS_8epilogue10collective6detail29Sm90TmaWarpSpecializedAdapterINS1X_15DefaultEpilogueISN_NSB_IJlNSB_IJSE_lllEEESZ_EEES22_NS1W_6thread17LinearCombinationISN_Li1EffLNS23_9ScaleType4KindE0ELNS_15FloatRoundStyleE2ESN_EENS_4gemm15EpilogueDefaultEEEEEvvEEEEvNT_6ParamsE)
        /*0020*/ 	.word	0x00000000
.L_16:


//--------------------- .nv.compat                --------------------------
	.section	.nv.compat,"",@"SHT_CUDA_COMPAT_INFO"
	.align	4
        /*0000*/ 	.byte	0x02, 0x09, 0x01, 0x00, 0x02, 0x02, 0x04, 0x00, 0x02, 0x05, 0x05, 0x00, 0x03, 0x07, 0x01, 0x01
        /*0010*/ 	.byte	0x02, 0x03, 0x01, 0x00, 0x02, 0x06, 0x01, 0x00, 0x04, 0x0b, 0x08, 0x00, 0x00, 0x00, 0x00, 0x00
        /*0020*/ 	.byte	0x00, 0x00, 0x00, 0x00


//--------------------- .nv.info._ZN7cutlass13device_kernelINS_4conv6kernel13ConvUniversalINS1_16ConvProblemShapeILNS1_8OperatorE2ELi3EEENS1_10collective14CollectiveConvINS1_46MainloopSm90TmaGmmaWarpSpecializedImplicitGemmILS5_2ELi7ELi3EN4cute5tupleIJNSA_1CILi2EEENSC_ILi1EEESE_EEENS1_36KernelImplicitTmaWarpSpecializedSm90ELi1EEENSB_IJNSC_ILi128EEENSB_IJSI_EEENSB_IJNSC_ILi64EEEEEEEEENS_10bfloat16_tESN_NSA_8TiledMMAINSA_8MMA_AtomIJNSA_4SM904GMMA28MMA_64x128x16_F32BF16BF16_SSILNSR_5MajorE1ELST_1ELNSR_7ScaleInE1ELSU_1EEEEEENSA_6LayoutINSB_IJSE_SE_SE_EEENSB_IJNSC_ILi0EEESZ_SZ_EEEEENSB_IJNSA_10UnderscoreES12_S12_EEEEENS7_6detail26Sm90ImplicitGemmTileTraitsINSA_13SM90_TMA_LOADENSA_14ComposedLayoutINSA_7SwizzleILi3ELi4ELi3EEENSA_18smem_ptr_flag_bitsILi16EEENSX_INSB_IJNSB_IJSK_SD_EEENSB_IJNSC_ILi8EEES1E_EEENSB_IJSE_NSC_ILi7EEEEEEEEENSB_IJNSB_IJSE_NSC_ILi4096EEEEEENSB_IJSK_NSC_ILi512EEEEEENSB_IJSZ_NSC_ILi8192EEEEEEEEEEEEEvEENS16_INSA_30SM90_TMA_LOAD_IM2COL_MULTICASTES1R_vEEEENS_8epilogue10collective6detail29Sm90TmaWarpSpecializedAdapterINS1X_15DefaultEpilogueISN_NSB_IJlNSB_IJSE_lllEEESZ_EEES22_NS1W_6thread17LinearCombinationISN_Li1EffLNS23_9ScaleType4KindE0ELNS_15FloatRoundStyleE2ESN_EENS_4gemm15EpilogueDefaultEEEEEvvEEEEvNT_6ParamsE --------------------------
	.section	.nv.info._ZN7cutlass13device_kernelINS_4conv6kernel13ConvUniversalINS1_16ConvProblemShapeILNS1_8OperatorE2ELi3EEENS1_10collective14CollectiveConvINS1_46MainloopSm90TmaGmmaWarpSpecializedImplicitGemmILS5_2ELi7ELi3EN4cute5tupleIJNSA_1CILi2EEENSC_ILi1EEESE_EEENS1_36KernelImplicitTmaWarpSpecializedSm90ELi1EEENSB_IJNSC_ILi128EEENSB_IJSI_EEENSB_IJNSC_ILi64EEEEEEEEENS_10bfloat16_tESN_NSA_8TiledMMAINSA_8MMA_AtomIJNSA_4SM904GMMA28MMA_64x128x16_F32BF16BF16_SSILNSR_5MajorE1ELST_1ELNSR_7ScaleInE1ELSU_1EEEEEENSA_6LayoutINSB_IJSE_SE_SE_EEENSB_IJNSC_ILi0EEESZ_SZ_EEEEENSB_IJNSA_10UnderscoreES12_S12_EEEEENS7_6detail26Sm90ImplicitGemmTileTraitsINSA_13SM90_TMA_LOADENSA_14ComposedLayoutINSA_7SwizzleILi3ELi4ELi3EEENSA_18smem_ptr_flag_bitsILi16EEENSX_INSB_IJNSB_IJSK_SD_EEENSB_IJNSC_ILi8EEES1E_EEENSB_IJSE_NSC_ILi7EEEEEEEEENSB_IJNSB_IJSE_NSC_ILi4096EEEEEENSB_IJSK_NSC_ILi512EEEEEENSB_IJSZ_NSC_ILi8192EEEEEEEEEEEEEvEENS16_INSA_30SM90_TMA_LOAD_IM2COL_MULTICASTES1R_vEEEENS_8epilogue10collective6detail29Sm90TmaWarpSpecializedAdapterINS1X_15DefaultEpilogueISN_NSB_IJlNSB_IJSE_lllEEESZ_EEES22_NS1W_6thread17LinearCombinationISN_Li1EffLNS23_9ScaleType4KindE0ELNS_15FloatRoundStyleE2ESN_EENS_4gemm15EpilogueDefaultEEEEEvvEEEEvNT_6ParamsE,"",@"SHT_CUDA_INFO"
	.sectionflags	@""
	.align	4


	//----- nvinfo : EIATTR_CUDA_API_VERSION
	.align		4
        /*0000*/ 	.byte	0x04, 0x37
        /*0002*/ 	.short	(.L_18 - .L_17)
.L_17:
        /*0004*/ 	.word	0x00000082


	//----- nvinfo : EIATTR_KPARAM_INFO
	.align		4
.L_18:
        /*0008*/ 	.byte	0x04, 0x17
        /*000a*/ 	.short	(.L_20 - .L_19)
.L_19:
        /*000c*/ 	.word	0x00000000
        /*0010*/ 	.short	0x0000
        /*0012*/ 	.short	0x0070
        /*0014*/ 	.byte	0x00, 0xf0, 0x01, 0x10


	//----- nvinfo : EIATTR_SPARSE_MMA_MASK
	.align		4
.L_20:
        /*0018*/ 	.byte	0x03, 0x50
        /*001a*/ 	.short	0x0000


	//----- nvinfo : EIATTR_MAXREG_COUNT
	.align		4
        /*001c*/ 	.byte	0x03, 0x1b
        /*001e*/ 	.short	0x00ff


	//----- nvinfo : EIATTR_NUM_BARRIERS
	.align		4
        /*0020*/ 	.byte	0x02, 0x4c
        /*0022*/ 	.byte	0x01
	.zero		1


	//----- nvinfo : EIATTR_MERCURY_ISA_VERSION
	.align		4
        /*0024*/ 	.byte	0x03, 0x5f
        /*0026*/ 	.short	0x0101


	//----- nvinfo : EIATTR_COOP_GROUP_MASK_REGIDS
	.align		4
        /*0028*/ 	.byte	0x04, 0x29
        /*002a*/ 	.short	(.L_22 - .L_21)


	//   ....[0]....
.L_21:
        /*002c*/ 	.word	0xffffffff


	//   ....[1]....
        /*0030*/ 	.word	0xffffffff


	//   ....[2]....
        /*0034*/ 	.word	0xffffffff


	//   ....[3]....
        /*0038*/ 	.word	0xffffffff


	//----- nvinfo : EIATTR_COOP_GROUP_INSTR_OFFSETS
	.align		4
.L_22:
        /*003c*/ 	.byte	0x04, 0x28
        /*003e*/ 	.short	(.L_24 - .L_23)


	//   ....[0]....
.L_23:
        /*0040*/ 	.word	0x00000070


	//   ....[1]....
        /*0044*/ 	.word	0x00000080


	//   ....[2]....
        /*0048*/ 	.word	0x00000140


	//   ....[3]....
        /*004c*/ 	.word	0x00000700


	//----- nvinfo : EIATTR_MBARRIER_INSTR_OFFSETS
	.align		4
.L_24:
        /*0050*/ 	.byte	0x04, 0x39
        /*0052*/ 	.short	(.L_26 - .L_25)


	//   ....[0]....
.L_25:
        /*0054*/ 	.word	0x000002f0
        /*0058*/ 	.word	0x000000ff
        /*005c*/ 	.word	0x00038000
        /*0060*/ 	.short	0x0100
        /*0062*/ 	.byte	0x08
	.zero		1


	//   ....[1]....
        /*0064*/ 	.word	0x00000300
        /*0068*/ 	.word	0x000000ff
        /*006c*/ 	.word	0x00038038
        /*0070*/ 	.short	0x0100
        /*0072*/ 	.byte	0x08
	.zero		1


	//   ....[2]....
        /*0074*/ 	.word	0x00000310
        /*0078*/ 	.word	0x000000ff
        /*007c*/ 	.word	0x00038008
        /*0080*/ 	.short	0x0100
        /*0082*/ 	.byte	0x08
	.zero		1


	//   ....[3]....
        /*0084*/ 	.word	0x00000320
        /*0088*/ 	.word	0x000000ff
        /*008c*/ 	.word	0x00038040
        /*0090*/ 	.short	0x0100
        /*0092*/ 	.byte	0x08
	.zero		1


	//   ....[4]....
        /*0094*/ 	.word	0x00000330
        /*0098*/ 	.word	0x000000ff
        /*009c*/ 	.word	0x00038010
        /*00a0*/ 	.short	0x0100
        /*00a2*/ 	.byte	0x08
	.zero		1


	//   ....[5]....
        /*00a4*/ 	.word	0x00000340
        /*00a8*/ 	.word	0x000000ff
        /*00ac*/ 	.word	0x00038048
        /*00b0*/ 	.short	0x0100
        /*00b2*/ 	.byte	0x08
	.zero		1


	//   ....[6]....
        /*00b4*/ 	.word	0x00000350
        /*00b8*/ 	.word	0x000000ff
        /*00bc*/ 	.word	0x00038018
        /*00c0*/ 	.short	0x0100
        /*00c2*/ 	.byte	0x08
	.zero		1


	//   ....[7]....
        /*00c4*/ 	.word	0x00000360
        /*00c8*/ 	.word	0x000000ff
        /*00cc*/ 	.word	0x00038050
        /*00d0*/ 	.short	0x0100
        /*00d2*/ 	.byte	0x08
	.zero		1


	//   ....[8]....
        /*00d4*/ 	.word	0x00000370
        /*00d8*/ 	.word	0x000000ff
        /*00dc*/ 	.word	0x00038020
        /*00e0*/ 	.short	0x0100
        /*00e2*/ 	.byte	0x08
	.zero		1


	//   ....[9]....
        /*00e4*/ 	.word	0x00000380
        /*00e8*/ 	.word	0x000000ff
        /*00ec*/ 	.word	0x00038058
        /*00f0*/ 	.short	0x0100
        /*00f2*/ 	.byte	0x08
	.zero		1


	//   ....[10]....
        /*00f4*/ 	.word	0x00000390
        /*00f8*/ 	.word	0x000000ff
        /*00fc*/ 	.word	0x00038028
        /*0100*/ 	.short	0x0100
        /*0102*/ 	.byte	0x08
	.zero		1


	//   ....[11]....
        /*0104*/ 	.word	0x000003a0
        /*0108*/ 	.word	0x000000ff
        /*010c*/ 	.word	0x00038060
        /*0110*/ 	.short	0x0100
        /*0112*/ 	.byte	0x08
	.zero		1


	//   ....[12]....
        /*0114*/ 	.word	0x000003b0
        /*0118*/ 	.word	0x000000ff
        /*011c*/ 	.word	0x00038030
        /*0120*/ 	.short	0x0100
        /*0122*/ 	.byte	0x08
	.zero		1


	//   ....[13]....
        /*0124*/ 	.word	0x000003c0
        /*0128*/ 	.word	0x000000ff
        /*012c*/ 	.word	0x00038068
        /*0130*/ 	.short	0x0100
        /*0132*/ 	.byte	0x08
	.zero		1


	//   ....[14]....
        /*0134*/ 	.word	0x00001490
        /*0138*/ 	.word	0x00000006
        /*013c*/ 	.word	0x00038000
        /*0140*/ 	.short	0x010a
        /*0142*/ 	.byte	0x3f
	.zero		1


	//   ....[15]....
        /*0144*/ 	.word	0x000018c0
        /*0148*/ 	.word	0x00000008
        /*014c*/ 	.word	0x00038000
        /*0150*/ 	.short	0x010a
        /*0152*/ 	.byte	0x3f
	.zero		1


	//   ....[16]....
        /*0154*/ 	.word	0x00001ba0
        /*0158*/ 	.word	0x00000007
        /*015c*/ 	.word	0x00000000
        /*0160*/ 	.short	0x0101
        /*0162*/ 	.byte	0x3f
	.zero		1


	//   ....[17]....
        /*0164*/ 	.word	0x00001e70
        /*0168*/ 	.word	0x00000003
        /*016c*/ 	.word	0x00000000
        /*0170*/ 	.short	0x0101
        /*0172*/ 	.byte	0x3f
	.zero		1


	//   ....[18]....
        /*0174*/ 	.word	0x0000b3d0
        /*0178*/ 	.word	0x00000008
        /*017c*/ 	.word	0x00038038
        /*0180*/ 	.short	0x010a
        /*0182*/ 	.byte	0x3f
	.zero		1


	//   ....[19]....
        /*0184*/ 	.word	0x0000bcf0
        /*0188*/ 	.word	0x00000004
        /*018c*/ 	.word	0x00000000
        /*0190*/ 	.short	0x010a
        /*0192*/ 	.byte	0x3f
	.zero		1


	//   ....[20]....
        /*0194*/ 	.word	0x0000bda0
        /*0198*/ 	.word	0x00000000
        /*019c*/ 	.word	0x00000000
        /*01a0*/ 	.short	0x010a
        /*01a2*/ 	.byte	0x3f
	.zero		1


	//   ....[21]....
        /*01a4*/ 	.word	0x0000be50
        /*01a8*/ 	.word	0x00000000
        /*01ac*/ 	.word	0x00000000
        /*01b0*/ 	.short	0x010a
        /*01b2*/ 	.byte	0x3f
	.zero		1


	//   ....[22]....
        /*01b4*/ 	.word	0x0000bf00
        /*01b8*/ 	.word	0x00000000
        /*01bc*/ 	.word	0x00000000
        /*01c0*/ 	.short	0x010a
        /*01c2*/ 	.byte	0x3f
	.zero		1


	//   ....[23]....
        /*01c4*/ 	.word	0x0000bfb0
        /*01c8*/ 	.word	0x00000000
        /*01cc*/ 	.word	0x00000000
        /*01d0*/ 	.short	0x010a
        /*01d2*/ 	.byte	0x3f
	.zero		1


	//   ....[24]....
        /*01d4*/ 	.word	0x0000c060
        /*01d8*/ 	.word	0x00000000
        /*01dc*/ 	.word	0x00000000
        /*01e0*/ 	.short	0x010a
        /*01e2*/ 	.byte	0x3f
	.zero		1


	//   ....[25]....
        /*01e4*/ 	.word	0x0000c110
        /*01e8*/ 	.word	0x00000002
        /*01ec*/ 	.word	0x00000000
        /*01f0*/ 	.short	0x010a
        /*01f2*/ 	.byte	0x3f
	.zero		1


	//----- nvinfo : EIATTR_NUM_MBARRIERS
	.align		4
.L_26:
        /*01f4*/ 	.byte	0x03, 0x38
        /*01f6*/ 	.short	0x000e


	//----- nvinfo : EIATTR_EXIT_INSTR_OFFSETS
	.align		4
        /*01f8*/ 	.byte	0x04, 0x1c
        /*01fa*/ 	.short	(.L_28 - .L_27)


	//   ....[0]....
.L_27:
        /*01fc*/ 	.word	0x00000fc0


	//   ....[1]....
        /*0200*/ 	.word	0x00002050


	//   ....[2]....
        /*0204*/ 	.word	0x00002130


	//   ....[3]....
        /*0208*/ 	.word	0x00002220


	//   ....[4]....
        /*020c*/ 	.word	0x00008760


	//   ....[5]....
        /*0210*/ 	.word	0x00008790


	//   ....[6]....
        /*0214*/ 	.word	0x0000b160


	//   ....[7]....
        /*0218*/ 	.word	0x0000b190


	//   ....[8]....
        /*021c*/ 	.word	0x0000b1b0


	//   ....[9]....
        /*0220*/ 	.word	0x0000bbf0


	//   ....[10]....
        /*0224*/ 	.word	0x0000c140


	//----- nvinfo : EIATTR_MAX_THREADS
	.align		4
.L_28:
        /*0228*/ 	.byte	0x04, 0x05
        /*022a*/ 	.short	(.L_30 - .L_29)
.L_29:
        /*022c*/ 	.word	0x00000100
        /*0230*/ 	.word	0x00000001
        /*0234*/ 	.word	0x00000001


	//----- nvinfo : EIATTR_CRS_STACK_SIZE
	.align		4
.L_30:
        /*0238*/ 	.byte	0x04, 0x1e
        /*023a*/ 	.short	(.L_32 - .L_31)
.L_31:
        /*023c*/ 	.word	0x00000000


	//----- nvinfo : EIATTR_CBANK_PARAM_SIZE
	.align		4
.L_32:
        /*0240*/ 	.byte	0x03, 0x19
        /*0242*/ 	.short	0x0470


	//----- nvinfo : EIATTR_PARAM_CBANK
	.align		4
        /*0244*/ 	.byte	0x04, 0x0a
        /*0246*/ 	.short	(.L_34 - .L_33)
	.align		4
.L_33:
        /*0248*/ 	.word	index@(.nv.constant0._ZN7cutlass13device_kernelINS_4conv6kernel13ConvUniversalINS1_16ConvProblemShapeILNS1_8OperatorE2ELi3EEENS1_10collective14CollectiveConvINS1_46MainloopSm90TmaGmmaWarpSpecializedImplicitGemmILS5_2ELi7ELi3EN4cute5tupleIJNSA_1CILi2EEENSC_ILi1EEESE_EEENS1_36KernelImplicitTmaWarpSpecializedSm90ELi1EEENSB_IJNSC_ILi128EEENSB_IJSI_EEENSB_IJNSC_ILi64EEEEEEEEENS_10bfloat16_tESN_NSA_8TiledMMAINSA_8MMA_AtomIJNSA_4SM904GMMA28MMA_64x128x16_F32BF16BF16_SSILNSR_5MajorE1ELST_1ELNSR_7ScaleInE1ELSU_1EEEEEENSA_6LayoutINSB_IJSE_SE_SE_EEENSB_IJNSC_ILi0EEESZ_SZ_EEEEENSB_IJNSA_10UnderscoreES12_S12_EEEEENS7_6detail26Sm90ImplicitGemmTileTraitsINSA_13SM90_TMA_LOADENSA_14ComposedLayoutINSA_7SwizzleILi3ELi4ELi3EEENSA_18smem_ptr_flag_bitsILi16EEENSX_INSB_IJNSB_IJSK_SD_EEENSB_IJNSC_ILi8EEES1E_EEENSB_IJSE_NSC_ILi7EEEEEEEEENSB_IJNSB_IJSE_NSC_ILi4096EEEEEENSB_IJSK_NSC_ILi512EEEEEENSB_IJSZ_NSC_ILi8192EEEEEEEEEEEEEvEENS16_INSA_30SM90_TMA_LOAD_IM2COL_MULTICASTES1R_vEEEENS_8epilogue10collective6detail29Sm90TmaWarpSpecializedAdapterINS1X_15DefaultEpilogueISN_NSB_IJlNSB_IJSE_lllEEESZ_EEES22_NS1W_6thread17LinearCombinationISN_Li1EffLNS23_9ScaleType4KindE0ELNS_15FloatRoundStyleE2ESN_EENS_4gemm15EpilogueDefaultEEEEEvvEEEEvNT_6ParamsE)
        /*024c*/ 	.short	0x0210
        /*024e*/ 	.short	0x0470


	//----- nvinfo : EIATTR_SW_WAR
	.align		4
.L_34:
        /*0250*/ 	.byte	0x04, 0x36
        /*0252*/ 	.short	(.L_36 - .L_35)
.L_35:
        /*0254*/ 	.word	0x00000008
.L_36:


//--------------------- .nv.callgraph             --------------------------
	.section	.nv.callgraph,"",@"SHT_CUDA_CALLGRAPH"
	.align	4
	.sectionentsize	8
	.align		4
        /*0000*/ 	.word	0x00000000
	.align		4
        /*0004*/ 	.word	0xffffffff
	.align		4
        /*0008*/ 	.word	0x00000000
	.align		4
        /*000c*/ 	.word	0xfffffffe
	.align		4
        /*0010*/ 	.word	0x00000000
	.align		4
        /*0014*/ 	.word	0xfffffffd
	.align		4
        /*0018*/ 	.word	0x00000000
	.align		4
        /*001c*/ 	.word	0xfffffffc


//--------------------- .nv.constant4             --------------------------
	.section	.nv.constant4,"a",@progbits
	.align	8
	.align		8
.nv.constant4:
        /*0000*/ 	.dword	_ZN39_INTERNAL_cb26d182_4_k_cu_0341e1ee_32754cuda3std3__45__cpo5beginE
	.align		8
        /*0008*/ 	.dword	_ZN39_INTERNAL_cb26d182_4_k_cu_0341e1ee_32754cuda3std3__45__cpo3endE
	.align		8
        /*0010*/ 	.dword	_ZN39_INTERNAL_cb26d182_4_k_cu_0341e1ee_32754cuda3std3__45__cpo6cbeginE
	.align		8
        /*0018*/ 	.dword	_ZN39_INTERNAL_cb26d182_4_k_cu_0341e1ee_32754cuda3std3__45__cpo4cendE
	.align		8
        /*0020*/ 	.dword	_ZN39_INTERNAL_cb26d182_4_k_cu_0341e1ee_32754cuda3std3__441_GLOBAL__N__cb26d182_4_k_cu_0341e1ee_32756ignoreE
	.align		8
        /*0028*/ 	.dword	_ZN39_INTERNAL_cb26d182_4_k_cu_0341e1ee_32754cuda3std3__419piecewise_constructE
	.align		8
        /*0030*/ 	.dword	_ZN39_INTERNAL_cb26d182_4_k_cu_0341e1ee_32754cuda3std3__48in_placeE
	.align		8
        /*0038*/ 	.dword	_ZN39_INTERNAL_cb26d182_4_k_cu_0341e1ee_32754cuda3std6ranges3__45__cpo4swapE
	.align		8
        /*0040*/ 	.dword	_ZN39_INTERNAL_cb26d182_4_k_cu_0341e1ee_32754cuda3std6ranges3__45__cpo9iter_moveE
	.align		8
        /*0048*/ 	.dword	_ZN39_INTERNAL_cb26d182_4_k_cu_0341e1ee_32754cute7productE
	.align		8
        /*0050*/ 	.dword	_ZN39_INTERNAL_cb26d182_4_k_cu_0341e1ee_32754cute1_E


//--------------------- .text._ZN7cutlass13device_kernelINS_4conv6kernel13ConvUniversalINS1_16ConvProblemShapeILNS1_8OperatorE2ELi3EEENS1_10collective14CollectiveConvINS1_46MainloopSm90TmaGmmaWarpSpecializedImplicitGemmILS5_2ELi7ELi3EN4cute5tupleIJNSA_1CILi2EEENSC_ILi1EEESE_EEENS1_36KernelImplicitTmaWarpSpecializedSm90ELi1EEENSB_IJNSC_ILi128EEENSB_IJSI_EEENSB_IJNSC_ILi64EEEEEEEEENS_10bfloat16_tESN_NSA_8TiledMMAINSA_8MMA_AtomIJNSA_4SM904GMMA28MMA_64x128x16_F32BF16BF16_SSILNSR_5MajorE1ELST_1ELNSR_7ScaleInE1ELSU_1EEEEEENSA_6LayoutINSB_IJSE_SE_SE_EEENSB_IJNSC_ILi0EEESZ_SZ_EEEEENSB_IJNSA_10UnderscoreES12_S12_EEEEENS7_6detail26Sm90ImplicitGemmTileTraitsINSA_13SM90_TMA_LOADENSA_14ComposedLayoutINSA_7SwizzleILi3ELi4ELi3EEENSA_18smem_ptr_flag_bitsILi16EEENSX_INSB_IJNSB_IJSK_SD_EEENSB_IJNSC_ILi8EEES1E_EEENSB_IJSE_NSC_ILi7EEEEEEEEENSB_IJNSB_IJSE_NSC_ILi4096EEEEEENSB_IJSK_NSC_ILi512EEEEEENSB_IJSZ_NSC_ILi8192EEEEEEEEEEEEEvEENS16_INSA_30SM90_TMA_LOAD_IM2COL_MULTICASTES1R_vEEEENS_8epilogue10collective6detail29Sm90TmaWarpSpecializedAdapterINS1X_15DefaultEpilogueISN_NSB_IJlNSB_IJSE_lllEEESZ_EEES22_NS1W_6thread17LinearCombinationISN_Li1EffLNS23_9ScaleType4KindE0ELNS_15FloatRoundStyleE2ESN_EENS_4gemm15EpilogueDefaultEEEEEvvEEEEvNT_6ParamsE --------------------------
	.section	.text._ZN7cutlass13device_kernelINS_4conv6kernel13ConvUniversalINS1_16ConvProblemShapeILNS1_8OperatorE2ELi3EEENS1_10collective14CollectiveConvINS1_46MainloopSm90TmaGmmaWarpSpecializedImplicitGemmILS5_2ELi7ELi3EN4cute5tupleIJNSA_1CILi2EEENSC_ILi1EEESE_EEENS1_36KernelImplicitTmaWarpSpecializedSm90ELi1EEENSB_IJNSC_ILi128EEENSB_IJSI_EEENSB_IJNSC_ILi64EEEEEEEEENS_10bfloat16_tESN_NSA_8TiledMMAINSA_8MMA_AtomIJNSA_4SM904GMMA28MMA_64x128x16_F32BF16BF16_SSILNSR_5MajorE1ELST_1ELNSR_7ScaleInE1ELSU_1EEEEEENSA_6LayoutINSB_IJSE_SE_SE_EEENSB_IJNSC_ILi0EEESZ_SZ_EEEEENSB_IJNSA_10UnderscoreES12_S12_EEEEENS7_6detail26Sm90ImplicitGemmTileTraitsINSA_13SM90_TMA_LOADENSA_14ComposedLayoutINSA_7SwizzleILi3ELi4ELi3EEENSA_18smem_ptr_flag_bitsILi16EEENSX_INSB_IJNSB_IJSK_SD_EEENSB_IJNSC_ILi8EEES1E_EEENSB_IJSE_NSC_ILi7EEEEEEEEENSB_IJNSB_IJSE_NSC_ILi4096EEEEEENSB_IJSK_NSC_ILi512EEEEEENSB_IJSZ_NSC_ILi8192EEEEEEEEEEEEEvEENS16_INSA_30SM90_TMA_LOAD_IM2COL_MULTICASTES1R_vEEEENS_8epilogue10collective6detail29Sm90TmaWarpSpecializedAdapterINS1X_15DefaultEpilogueISN_NSB_IJlNSB_IJSE_lllEEESZ_EEES22_NS1W_6thread17LinearCombinationISN_Li1EffLNS23_9ScaleType4KindE0ELNS_15FloatRoundStyleE2ESN_EENS_4gemm15EpilogueDefaultEEEEEvvEEEEvNT_6ParamsE,"ax",@progbits
	.align	128
.text._ZN7cutlass13device_kernelINS_4conv6kernel13ConvUniversalINS1_16ConvProblemShapeILNS1_8OperatorE2ELi3EEENS1_10collective14CollectiveConvINS1_46MainloopSm90TmaGmmaWarpSpecializedImplicitGemmILS5_2ELi7ELi3EN4cute5tupleIJNSA_1CILi2EEENSC_ILi1EEESE_EEENS1_36KernelImplicitTmaWarpSpecializedSm90ELi1EEENSB_IJNSC_ILi128EEENSB_IJSI_EEENSB_IJNSC_ILi64EEEEEEEEENS_10bfloat16_tESN_NSA_8TiledMMAINSA_8MMA_AtomIJNSA_4SM904GMMA28MMA_64x128x16_F32BF16BF16_SSILNSR_5MajorE1ELST_1ELNSR_7ScaleInE1ELSU_1EEEEEENSA_6LayoutINSB_IJSE_SE_SE_EEENSB_IJNSC_ILi0EEESZ_SZ_EEEEENSB_IJNSA_10UnderscoreES12_S12_EEEEENS7_6detail26Sm90ImplicitGemmTileTraitsINSA_13SM90_TMA_LOADENSA_14ComposedLayoutINSA_7SwizzleILi3ELi4ELi3EEENSA_18smem_ptr_flag_bitsILi16EEENSX_INSB_IJNSB_IJSK_SD_EEENSB_IJNSC_ILi8EEES1E_EEENSB_IJSE_NSC_ILi7EEEEEEEEENSB_IJNSB_IJSE_NSC_ILi4096EEEEEENSB_IJSK_NSC_ILi512EEEEEENSB_IJSZ_NSC_ILi8192EEEEEEEEEEEEEvEENS16_INSA_30SM90_TMA_LOAD_IM2COL_MULTICASTES1R_vEEEENS_8epilogue10collective6detail29Sm90TmaWarpSpecializedAdapterINS1X_15DefaultEpilogueISN_NSB_IJlNSB_IJSE_lllEEESZ_EEES22_NS1W_6thread17LinearCombinationISN_Li1EffLNS23_9ScaleType4KindE0ELNS_15FloatRoundStyleE2ESN_EENS_4gemm15EpilogueDefaultEEEEEvvEEEEvNT_6ParamsE:
        .type           _ZN7cutlass13device_kernelINS_4conv6kernel13ConvUniversalINS1_16ConvProblemShapeILNS1_8OperatorE2ELi3EEENS1_10collective14CollectiveConvINS1_46MainloopSm90TmaGmmaWarpSpecializedImplicitGemmILS5_2ELi7ELi3EN4cute5tupleIJNSA_1CILi2EEENSC_ILi1EEESE_EEENS1_36KernelImplicitTmaWarpSpecializedSm90ELi1EEENSB_IJNSC_ILi128EEENSB_IJSI_EEENSB_IJNSC_ILi64EEEEEEEEENS_10bfloat16_tESN_NSA_8TiledMMAINSA_8MMA_AtomIJNSA_4SM904GMMA28MMA_64x128x16_F32BF16BF16_SSILNSR_5MajorE1ELST_1ELNSR_7ScaleInE1ELSU_1EEEEEENSA_6LayoutINSB_IJSE_SE_SE_EEENSB_IJNSC_ILi0EEESZ_SZ_EEEEENSB_IJNSA_10UnderscoreES12_S12_EEEEENS7_6detail26Sm90ImplicitGemmTileTraitsINSA_13SM90_TMA_LOADENSA_14ComposedLayoutINSA_7SwizzleILi3ELi4ELi3EEENSA_18smem_ptr_flag_bitsILi16EEENSX_INSB_IJNSB_IJSK_SD_EEENSB_IJNSC_ILi8EEES1E_EEENSB_IJSE_NSC_ILi7EEEEEEEEENSB_IJNSB_IJSE_NSC_ILi4096EEEEEENSB_IJSK_NSC_ILi512EEEEEENSB_IJSZ_NSC_ILi8192EEEEEEEEEEEEEvEENS16_INSA_30SM90_TMA_LOAD_IM2COL_MULTICASTES1R_vEEEENS_8epilogue10collective6detail29Sm90TmaWarpSpecializedAdapterINS1X_15DefaultEpilogueISN_NSB_IJlNSB_IJSE_lllEEESZ_EEES22_NS1W_6thread17LinearCombinationISN_Li1EffLNS23_9ScaleType4KindE0ELNS_15FloatRoundStyleE2ESN_EENS_4gemm15EpilogueDefaultEEEEEvvEEEEvNT_6ParamsE,@function
        .size           _ZN7cutlass13device_kernelINS_4conv6kernel13ConvUniversalINS1_16ConvProblemShapeILNS1_8OperatorE2ELi3EEENS1_10collective14CollectiveConvINS1_46MainloopSm90TmaGmmaWarpSpecializedImplicitGemmILS5_2ELi7ELi3EN4cute5tupleIJNSA_1CILi2EEENSC_ILi1EEESE_EEENS1_36KernelImplicitTmaWarpSpecializedSm90ELi1EEENSB_IJNSC_ILi128EEENSB_IJSI_EEENSB_IJNSC_ILi64EEEEEEEEENS_10bfloat16_tESN_NSA_8TiledMMAINSA_8MMA_AtomIJNSA_4SM904GMMA28MMA_64x128x16_F32BF16BF16_SSILNSR_5MajorE1ELST_1ELNSR_7ScaleInE1ELSU_1EEEEEENSA_6LayoutINSB_IJSE_SE_SE_EEENSB_IJNSC_ILi0EEESZ_SZ_EEEEENSB_IJNSA_10UnderscoreES12_S12_EEEEENS7_6detail26Sm90ImplicitGemmTileTraitsINSA_13SM90_TMA_LOADENSA_14ComposedLayoutINSA_7SwizzleILi3ELi4ELi3EEENSA_18smem_ptr_flag_bitsILi16EEENSX_INSB_IJNSB_IJSK_SD_EEENSB_IJNSC_ILi8EEES1E_EEENSB_IJSE_NSC_ILi7EEEEEEEEENSB_IJNSB_IJSE_NSC_ILi4096EEEEEENSB_IJSK_NSC_ILi512EEEEEENSB_IJSZ_NSC_ILi8192EEEEEEEEEEEEEvEENS16_INSA_30SM90_TMA_LOAD_IM2COL_MULTICASTES1R_vEEEENS_8epilogue10collective6detail29Sm90TmaWarpSpecializedAdapterINS1X_15DefaultEpilogueISN_NSB_IJlNSB_IJSE_lllEEESZ_EEES22_NS1W_6thread17LinearCombinationISN_Li1EffLNS23_9ScaleType4KindE0ELNS_15FloatRoundStyleE2ESN_EENS_4gemm15EpilogueDefaultEEEEEvvEEEEvNT_6ParamsE,(.L_x_294 - _ZN7cutlass13device_kernelINS_4conv6kernel13ConvUniversalINS1_16ConvProblemShapeILNS1_8OperatorE2ELi3EEENS1_10collective14CollectiveConvINS1_46MainloopSm90TmaGmmaWarpSpecializedImplicitGemmILS5_2ELi7ELi3EN4cute5tupleIJNSA_1CILi2EEENSC_ILi1EEESE_EEENS1_36KernelImplicitTmaWarpSpecializedSm90ELi1EEENSB_IJNSC_ILi128EEENSB_IJSI_EEENSB_IJNSC_ILi64EEEEEEEEENS_10bfloat16_tESN_NSA_8TiledMMAINSA_8MMA_AtomIJNSA_4SM904GMMA28MMA_64x128x16_F32BF16BF16_SSILNSR_5MajorE1ELST_1ELNSR_7ScaleInE1ELSU_1EEEEEENSA_6LayoutINSB_IJSE_SE_SE_EEENSB_IJNSC_ILi0EEESZ_SZ_EEEEENSB_IJNSA_10UnderscoreES12_S12_EEEEENS7_6detail26Sm90ImplicitGemmTileTraitsINSA_13SM90_TMA_LOADENSA_14ComposedLayoutINSA_7SwizzleILi3ELi4ELi3EEENSA_18smem_ptr_flag_bitsILi16EEENSX_INSB_IJNSB_IJSK_SD_EEENSB_IJNSC_ILi8EEES1E_EEENSB_IJSE_NSC_ILi7EEEEEEEEENSB_IJNSB_IJSE_NSC_ILi4096EEEEEENSB_IJSK_NSC_ILi512EEEEEENSB_IJSZ_NSC_ILi8192EEEEEEEEEEEEEvEENS16_INSA_30SM90_TMA_LOAD_IM2COL_MULTICASTES1R_vEEEENS_8epilogue10collective6detail29Sm90TmaWarpSpecializedAdapterINS1X_15DefaultEpilogueISN_NSB_IJlNSB_IJSE_lllEEESZ_EEES22_NS1W_6thread17LinearCombinationISN_Li1EffLNS23_9ScaleType4KindE0ELNS_15FloatRoundStyleE2ESN_EENS_4gemm15EpilogueDefaultEEEEEvvEEEEvNT_6ParamsE)
        .other          _ZN7cutlass13device_kernelINS_4conv6kernel13ConvUniversalINS1_16ConvProblemShapeILNS1_8OperatorE2ELi3EEENS1_10collective14CollectiveConvINS1_46MainloopSm90TmaGmmaWarpSpecializedImplicitGemmILS5_2ELi7ELi3EN4cute5tupleIJNSA_1CILi2EEENSC_ILi1EEESE_EEENS1_36KernelImplicitTmaWarpSpecializedSm90ELi1EEENSB_IJNSC_ILi128EEENSB_IJSI_EEENSB_IJNSC_ILi64EEEEEEEEENS_10bfloat16_tESN_NSA_8TiledMMAINSA_8MMA_AtomIJNSA_4SM904GMMA28MMA_64x128x16_F32BF16BF16_SSILNSR_5MajorE1ELST_1ELNSR_7ScaleInE1ELSU_1EEEEEENSA_6LayoutINSB_IJSE_SE_SE_EEENSB_IJNSC_ILi0EEESZ_SZ_EEEEENSB_IJNSA_10UnderscoreES12_S12_EEEEENS7_6detail26Sm90ImplicitGemmTileTraitsINSA_13SM90_TMA_LOADENSA_14ComposedLayoutINSA_7SwizzleILi3ELi4ELi3EEENSA_18smem_ptr_flag_bitsILi16EEENSX_INSB_IJNSB_IJSK_SD_EEENSB_IJNSC_ILi8EEES1E_EEENSB_IJSE_NSC_ILi7EEEEEEEEENSB_IJNSB_IJSE_NSC_ILi4096EEEEEENSB_IJSK_NSC_ILi512EEEEEENSB_IJSZ_NSC_ILi8192EEEEEEEEEEEEEvEENS16_INSA_30SM90_TMA_LOAD_IM2COL_MULTICASTES1R_vEEEENS_8epilogue10collective6detail29Sm90TmaWarpSpecializedAdapterINS1X_15DefaultEpilogueISN_NSB_IJlNSB_IJSE_lllEEESZ_EEES22_NS1W_6thread17LinearCombinationISN_Li1EffLNS23_9ScaleType4KindE0ELNS_15FloatRoundStyleE2ESN_EENS_4gemm15EpilogueDefaultEEEEEvvEEEEvNT_6ParamsE,@"STO_CUDA_ENTRY STV_DEFAULT"
_ZN7cutlass13device_kernelINS_4conv6kernel13ConvUniversalINS1_16ConvProblemShapeILNS1_8OperatorE2ELi3EEENS1_10collective14CollectiveConvINS1_46MainloopSm90TmaGmmaWarpSpecializedImplicitGemmILS5_2ELi7ELi3EN4cute5tupleIJNSA_1CILi2EEENSC_ILi1EEESE_EEENS1_36KernelImplicitTmaWarpSpecializedSm90ELi1EEENSB_IJNSC_ILi128EEENSB_IJSI_EEENSB_IJNSC_ILi64EEEEEEEEENS_10bfloat16_tESN_NSA_8TiledMMAINSA_8MMA_AtomIJNSA_4SM904GMMA28MMA_64x128x16_F32BF16BF16_SSILNSR_5MajorE1ELST_1ELNSR_7ScaleInE1ELSU_1EEEEEENSA_6LayoutINSB_IJSE_SE_SE_EEENSB_IJNSC_ILi0EEESZ_SZ_EEEEENSB_IJNSA_10UnderscoreES12_S12_EEEEENS7_6detail26Sm90ImplicitGemmTileTraitsINSA_13SM90_TMA_LOADENSA_14ComposedLayoutINSA_7SwizzleILi3ELi4ELi3EEENSA_18smem_ptr_flag_bitsILi16EEENSX_INSB_IJNSB_IJSK_SD_EEENSB_IJNSC_ILi8EEES1E_EEENSB_IJSE_NSC_ILi7EEEEEEEEENSB_IJNSB_IJSE_NSC_ILi4096EEEEEENSB_IJSK_NSC_ILi512EEEEEENSB_IJSZ_NSC_ILi8192EEEEEEEEEEEEEvEENS16_INSA_30SM90_TMA_LOAD_IM2COL_MULTICASTES1R_vEEEENS_8epilogue10collective6detail29Sm90TmaWarpSpecializedAdapterINS1X_15DefaultEpilogueISN_NSB_IJlNSB_IJSE_lllEEESZ_EEES22_NS1W_6thread17LinearCombinationISN_Li1EffLNS23_9ScaleType4KindE0ELNS_15FloatRoundStyleE2ESN_EENS_4gemm15EpilogueDefaultEEEEEvvEEEEvNT_6ParamsE:
[----:B------:R-:W-:Y:S01]  /*0000*/  LDC R1, c[0x0][0x28] ;  /* 0x00000a00ff017b82 */ /* 0x000fe20000000800 */
[----:B------:R-:W0:Y:S01]  /*0010*/  S2R R13, SR_TID.X ;  /* 0x00000000000d7919 */ /* 0x000e220000002100 */
[----:B------:R-:W-:Y:S01]  /*0020*/  ELECT P0, URZ, PT ;  /* 0x00000000003f782f */ /* 0x000fe20003800000 */
[----:B------:R-:W-:Y:S01]  /*0030*/  BSSY B0, `(.L_x_0) ;  /* 0x0000010000007945 */ /* 0x000fe20003800000 */
[----:B------:R-:W1:Y:S01]  /*0040*/  S2R R15, SR_CTAID.X ;  /* 0x00000000000f7919 */ /* 0x000e620000002500 */
[--C-:B0-----:R-:W-:Y:S02]  /*0050*/  SHF.R.U32.HI R0, RZ, 0x5, R13.reuse ;  /* 0x00000005ff007819 */ /* 0x101fe4000001160d */
[----:B------:R-:W-:-:S03]  /*0060*/  SHF.R.U32.HI R3, RZ, 0x7, R13 ;  /* 0x00000007ff037819 */ /* 0x000fc6000001160d */
[----:B------:R-:W0:Y:S04]  /*0070*/  SHFL.IDX PT, R2, R0, RZ, 0x1f ;  /* 0x00001fff00027589 */ /* 0x000e2800000e0000 */
[----:B------:R2:W3:Y:S01]  /*0080*/  SHFL.IDX PT, R8, R3, RZ, 0x1f ;  /* 0x00001fff03087589 */ /* 0x0004e200000e0000 */
[----:B0-----:R-:W-:-:S13]  /*0090*/  ISETP.NE.OR P0, PT, R2, RZ, !P0 ;  /* 0x000000ff0200720c */ /* 0x001fda0004705670 */
[----:B-123--:R-:W-:Y:S05]  /*00a0*/  @P0 BRA `(.L_x_1) ;  /* 0x0000000000200947 */ /* 0x00efea0003800000 */
[----:B------:R-:W-:Y:S02]  /*00b0*/  ULDC.64 UR4, c[0x0][0x198] ;  /* 0x0000660000047ab9 */ /* 0x000fe40000000a00 */
[----:B------:R-:W-:Y:S02]  /*00c0*/  UIADD3 UR6, UP0, UR4, 0xf0, URZ ;  /* 0x000000f004067890 */ /* 0x000fe4000ff1e03f */
[----:B------:R-:W-:Y:S02]  /*00d0*/  UIADD3 UR4, UP1, UR4, 0x1f0, URZ ;  /* 0x000001f004047890 */ /* 0x000fe4000ff3e03f */
[----:B------:R-:W-:Y:S02]  /*00e0*/  UIADD3.X UR7, URZ, UR5, URZ, UP0, !UPT ;  /* 0x000000053f077290 */ /* 0x000fe400087fe43f */
[----:B------:R-:W-:-:S07]  /*00f0*/  UIADD3.X UR5, URZ, UR5, URZ, UP1, !UPT ;  /* 0x000000053f057290 */ /* 0x000fce0008ffe43f */
[----:B------:R0:W-:Y:S02]  /*0100*/  UTMACCTL.PF [UR6] ;  /* 0x00000000060079b9 */ /* 0x0001e40008040000 */
[----:B------:R0:W-:Y:S02]  /*0110*/  UTMACCTL.PF [UR4] ;  /* 0x00000000040079b9 */ /* 0x0001e40008040000 */
[----:B0-----:R-:W-:Y:S01]  /*0120*/  NOP ;  /* 0x0000000000007918 */ /* 0x001fe20000000000 */
.L_x_1:
[----:B------:R-:W-:Y:S05]  /*0130*/  BSYNC B0 ;  /* 0x0000000000007941 */ /* 0x000fea0003800000 */
.L_x_0:
[----:B------:R-:W0:Y:S01]  /*0140*/  SHFL.IDX PT, R0, R0, RZ, 0x1f ;  /* 0x00001fff00007589 */ /* 0x000e2200000e0000 */
[----:B------:R-:W-:Y:S02]  /*0150*/  SHF.R.S32.HI R4, RZ, 0x1f, R13 ;  /* 0x0000001fff047819 */ /* 0x000fe4000001140d */
[----:B------:R-:W-:Y:S01]  /*0160*/  I2FP.F32.U32 R6, R15 ;  /* 0x0000000f00067245 */ /* 0x000fe20000201000 */
[----:B------:R-:W1:Y:S01]  /*0170*/  S2R R16, SR_CTAID.Y ;  /* 0x0000000000107919 */ /* 0x000e620000002600 */
[----:B------:R-:W-:-:S04]  /*0180*/  LEA.HI R4, R4, R13, RZ, 0x7 ;  /* 0x0000000d04047211 */ /* 0x000fc800078f38ff */
[----:B------:R-:W-:-:S05]  /*0190*/  LOP3.LUT R4, R4, 0xffffff80, RZ, 0xc0, !PT ;  /* 0xffffff8004047812 */ /* 0x000fca00078ec0ff */
[----:B------:R-:W-:-:S05]  /*01a0*/  IMAD.IADD R18, R13, 0x1, -R4 ;  /* 0x000000010d127824 */ /* 0x000fca00078e0a04 */
[----:B------:R-:W-:-:S04]  /*01b0*/  SHF.R.S32.HI R3, RZ, 0x1f, R18 ;  /* 0x0000001fff037819 */ /* 0x000fc80000011412 */
[----:B------:R-:W-:Y:S02]  /*01c0*/  LEA.HI R3, R3, R18, RZ, 0x3 ;  /* 0x0000001203037211 */ /* 0x000fe400078f18ff */
[----:B0-----:R-:W-:Y:S02]  /*01d0*/  ISETP.NE.AND P0, PT, R0, RZ, PT ;  /* 0x000000ff0000720c */ /* 0x001fe40003f05270 */
[--C-:B------:R-:W-:Y:S02]  /*01e0*/  SHF.R.S32.HI R4, RZ, 0x3, R3.reuse ;  /* 0x00000003ff047819 */ /* 0x100fe40000011403 */
[----:B------:R-:W-:Y:S02]  /*01f0*/  SHF.R.S32.HI R3, RZ, 0x1f, R3 ;  /* 0x0000001fff037819 */ /* 0x000fe40000011403 */
[----:B------:R-:W-:-:S07]  /*0200*/  SHF.R.S32.HI R5, RZ, 0x1f, R0 ;  /* 0x0000001fff057819 */ /* 0x000fce0000011400 */
[----:B-1----:R-:W-:Y:S05]  /*0210*/  @P0 BRA `(.L_x_2) ;  /* 0x0000000000700947 */ /* 0x002fea0003800000 */
[----:B------:R-:W0:Y:S01]  /*0220*/  S2UR UR8, SR_CgaCtaId ;  /* 0x00000000000879c3 */ /* 0x000e220000008800 */
[----:B------:R-:W-:Y:S01]  /*0230*/  UMOV UR4, 0x400 ;  /* 0x0000040000047882 */ /* 0x000fe20000000000 */
[----:B------:R-:W-:Y:S01]  /*0240*/  UMOV UR5, 0x1 ;  /* 0x0000000100057882 */ /* 0x000fe20000000000 */
[----:B------:R-:W-:Y:S01]  /*0250*/  UMOV UR6, 0x2 ;  /* 0x0000000200067882 */ /* 0x000fe20000000000 */
[----:B------:R-:W-:Y:S01]  /*0260*/  ELECT P0, URZ, PT ;  /* 0x00000000003f782f */ /* 0x000fe20003800000 */
[----:B------:R-:W-:-:S04]  /*0270*/  UIADD3 UR6, -UR6, 0x100000, URZ ;  /* 0x0010000006067890 */ /* 0x000fc8000fffe13f */
[----:B------:R-:W-:Y:S02]  /*0280*/  USHF.L.U32 UR7, UR6, 0xb, URZ ;  /* 0x0000000b06077899 */ /* 0x000fe4000800063f */
[----:B------:R-:W-:Y:S02]  /*0290*/  USHF.L.U32 UR6, UR6, 0x1, URZ ;  /* 0x0000000106067899 */ /* 0x000fe4000800063f */
[----:B0-----:R-:W-:Y:S02]  /*02a0*/  ULEA UR8, UR8, UR4, 0x18 ;  /* 0x0000000408087291 */ /* 0x001fe4000f8ec03f */
[----:B------:R-:W-:-:S04]  /*02b0*/  UIADD3 UR4, -UR5, 0x100000, URZ ;  /* 0x0010000005047890 */ /* 0x000fc8000fffe13f */
[----:B------:R-:W-:Y:S02]  /*02c0*/  USHF.L.U32 UR5, UR4, 0xb, URZ ;  /* 0x0000000b04057899 */ /* 0x000fe4000800063f */
[----:B------:R-:W-:Y:S01]  /*02d0*/  USHF.L.U32 UR4, UR4, 0x1, URZ ;  /* 0x0000000104047899 */ /* 0x000fe2000800063f */
[----:B------:R-:W0:Y:S11]  /*02e0*/  FENCE.VIEW.ASYNC.S ;  /* 0x00000000000073c6 */ /* 0x000e360000000000 */
[----:B0-----:R0:W1:Y:S01]  /*02f0*/  SYNCS.EXCH.64 URZ, [UR8+0x38000], UR4 ;  /* 0x03800004083f75b2 */ /* 0x0010620008000100 */
[----:B------:R0:W2:Y:S01]  /*0300*/  SYNCS.EXCH.64 URZ, [UR8+0x38038], UR6 ;  /* 0x03803806083f75b2 */ /* 0x0000a20008000100 */
[----:B------:R0:W3:Y:S01]  /*0310*/  SYNCS.EXCH.64 URZ, [UR8+0x38008], UR4 ;  /* 0x03800804083f75b2 */ /* 0x0000e20008000100 */
[----:B------:R0:W4:Y:S01]  /*0320*/  SYNCS.EXCH.64 URZ, [UR8+0x38040], UR6 ;  /* 0x03804006083f75b2 */ /* 0x0001220008000100 */
[----:B------:R0:W0:Y:S01]  /*0330*/  SYNCS.EXCH.64 URZ, [UR8+0x38010], UR4 ;  /* 0x03801004083f75b2 */ /* 0x0000220008000100 */
        /* <DEDUP_REMOVED lines=9> */
[----:B------:R-:W-:Y:S01]  /*03d0*/  NOP ;  /* 0x0000000000007918 */ /* 0x000fe20000000000 */
.L_x_2:
[----:B0-----:R-:W-:Y:S01]  /*03e0*/  ULDC UR4, c[0x0][0x150] ;  /* 0x0000540000047ab9 */ /* 0x001fe20000000800 */
[----:B------:R-:W-:Y:S01]  /*03f0*/  LEA.HI R3, R3, R4, RZ, 0x2 ;  /* 0x0000000403037211 */ /* 0x000fe200078f10ff */
[----:B------:R-:W-:Y:S01]  /*0400*/  FMUL R6, R6, UR4 ;  /* 0x0000000406067c20 */ /* 0x000fe20008400000 */
[----:B------:R-:W-:Y:S01]  /*0410*/  LEA.HI R5, R5, R0, RZ, 0x2 ;  /* 0x0000000005057211 */ /* 0x000fe200078f10ff */
[----:B------:R-:W-:Y:S01]  /*0420*/  ULDC UR4, c[0x0][0x154] ;  /* 0x0000550000047ab9 */ /* 0x000fe20000000800 */
[----:B------:R-:W-:Y:S01]  /*0430*/  LOP3.LUT R3, R3, 0xfffffffc, RZ, 0xc0, !PT ;  /* 0xfffffffc03037812 */ /* 0x000fe200078ec0ff */
[----:B------:R-:W0:Y:S01]  /*0440*/  LDC R9, c[0x0][0x140] ;  /* 0x00005000ff097b82 */ /* 0x000e220000000800 */
[----:B------:R-:W-:Y:S01]  /*0450*/  LOP3.LUT R5, R5, 0x3ffffffc, RZ, 0xc0, !PT ;  /* 0x3ffffffc05057812 */ /* 0x000fe200078ec0ff */
[----:B------:R-:W5:Y:S01]  /*0460*/  F2I.U32.TRUNC.NTZ R6, R6 ;  /* 0x0000000600067305 */ /* 0x000f62000020f000 */
[----:B------:R-:W-:Y:S01]  /*0470*/  LOP3.LUT P0, RZ, R18, 0x7, RZ, 0xc0, !PT ;  /* 0x0000000712ff7812 */ /* 0x000fe2000780c0ff */
[----:B------:R-:W-:Y:S01]  /*0480*/  IMAD.IADD R3, R4, 0x1, -R3 ;  /* 0x0000000104037824 */ /* 0x000fe200078e0a03 */
[----:B------:R-:W-:Y:S01]  /*0490*/  I2FP.F32.U32 R4, R16 ;  /* 0x0000001000047245 */ /* 0x000fe20000201000 */
[----:B------:R-:W-:Y:S01]  /*04a0*/  IMAD.IADD R0, R0, 0x1, -R5 ;  /* 0x0000000100007824 */ /* 0x000fe200078e0a05 */
[----:B------:R-:W-:Y:S01]  /*04b0*/  ISETP.NE.AND P3, PT, R8, 0x1, PT ;  /* 0x000000010800780c */ /* 0x000fe20003f65270 */
[----:B------:R-:W-:Y:S01]  /*04c0*/  NOP ;  /* 0x0000000000007918 */ /* 0x000fe20000000000 */
[----:B------:R-:W-:Y:S01]  /*04d0*/  NOP ;  /* 0x0000000000007918 */ /* 0x000fe20000000000 */
[----:B------:R-:W-:-:S02]  /*04e0*/  IMAD R0, R0, 0x4, R3 ;  /* 0x0000000400007824 */ /* 0x000fc400078e0203 */
[----:B------:R-:W-:Y:S01]  /*04f0*/  FMUL R7, R4, UR4 ;  /* 0x0000000404077c20 */ /* 0x000fe20008400000 */
[----:B------:R-:W-:Y:S01]  /*0500*/  ULDC UR4, c[0x0][0x144] ;  /* 0x0000510000047ab9 */ /* 0x000fe20000000800 */
[C---:B------:R-:W-:Y:S01]  /*0510*/  IMAD.SHL.U32 R5, R0.reuse, 0x4, RZ ;  /* 0x0000000400057824 */ /* 0x040fe200078e00ff */
[----:B------:R-:W-:Y:S01]  /*0520*/  LEA.HI R3, R0, R0, RZ, 0x1 ;  /* 0x0000000000037211 */ /* 0x000fe200078f08ff */
[----:B-----5:R-:W-:Y:S02]  /*0530*/  IMAD.MOV R4, RZ, RZ, -R6 ;  /* 0x000000ffff047224 */ /* 0x020fe400078e0a06 */
[----:B------:R-:W5:Y:S01]  /*0540*/  F2I.U32.TRUNC.NTZ R7, R7 ;  /* 0x0000000700077305 */ /* 0x000f62000020f000 */
[----:B------:R-:W-:Y:S01]  /*0550*/  LOP3.LUT R3, R3, 0xfffffffe, RZ, 0xc0, !PT ;  /* 0xfffffffe03037812 */ /* 0x000fe200078ec0ff */
[----:B------:R-:W-:Y:S01]  /*0560*/  IMAD R4, R4, UR4, R15 ;  /* 0x0000000404047c24 */ /* 0x000fe2000f8e020f */
[----:B------:R-:W-:-:S03]  /*0570*/  ULDC UR4, c[0x0][0x148] ;  /* 0x0000520000047ab9 */ /* 0x000fc60000000800 */
[----:B------:R-:W-:Y:S01]  /*0580*/  IMAD.IADD R3, R0, 0x1, -R3 ;  /* 0x0000000100037824 */ /* 0x000fe200078e0a03 */
[----:B0-----:R-:W-:-:S04]  /*0590*/  ISETP.EQ.U32.AND P1, PT, R9, 0x1, PT ;  /* 0x000000010900780c */ /* 0x001fc80003f22070 */
[----:B------:R-:W-:Y:S02]  /*05a0*/  ISETP.NE.AND P4, PT, R3, R4, PT ;  /* 0x000000040300720c */ /* 0x000fe40003f85270 */
[----:B------:R-:W-:Y:S02]  /*05b0*/  SHF.R.S32.HI R3, RZ, 0x1f, R2 ;  /* 0x0000001fff037819 */ /* 0x000fe40000011402 */
[----:B------:R-:W-:Y:S01]  /*05c0*/  LOP3.LUT R4, R0, 0xc, R5, 0x78, !PT ;  /* 0x0000000c00047812 */ /* 0x000fe200078e7805 */
[----:B-----5:R-:W-:Y:S01]  /*05d0*/  IMAD.MOV R5, RZ, RZ, -R7 ;  /* 0x000000ffff057224 */ /* 0x020fe200078e0a07 */
[----:B------:R-:W-:Y:S02]  /*05e0*/  LEA.HI R3, R3, R2, RZ, 0x2 ;  /* 0x0000000203037211 */ /* 0x000fe400078f10ff */
[----:B------:R-:W-:Y:S01]  /*05f0*/  ISETP.LT.U32.AND P0, PT, R4, 0x2, !P0 ;  /* 0x000000020400780c */ /* 0x000fe20004701070 */
[----:B------:R-:W-:Y:S01]  /*0600*/  IMAD R7, R5, UR4, R16 ;  /* 0x0000000405077c24 */ /* 0x000fe2000f8e0210 */
[----:B------:R-:W-:-:S03]  /*0610*/  LOP3.LUT R3, R3, 0xfffffffc, RZ, 0xc0, !PT ;  /* 0xfffffffc03037812 */ /* 0x000fc600078ec0ff */
[----:B------:R-:W-:Y:S02]  /*0620*/  @P4 LEA.HI R0, R4, R4, RZ, 0x1 ;  /* 0x0000000404004211 */ /* 0x000fe400078f08ff */
[----:B------:R-:W-:Y:S02]  /*0630*/  IMAD.IADD R5, R2, 0x1, -R3 ;  /* 0x0000000102057824 */ /* 0x000fe400078e0a03 */
[----:B------:R-:W-:-:S03]  /*0640*/  @P4 SHF.R.S32.HI R0, RZ, 0x1, R0 ;  /* 0x00000001ff004819 */ /* 0x000fc60000011400 */
[----:B------:R-:W-:Y:S02]  /*0650*/  LOP3.LUT P2, RZ, R8, R5, RZ, 0xfc, !PT ;  /* 0x0000000508ff7212 */ /* 0x000fe4000784fcff */
[----:B------:R-:W-:Y:S01]  /*0660*/  @P4 ISETP.NE.AND P5, PT, R0, R7, PT ;  /* 0x000000070000420c */ /* 0x000fe20003fa5270 */
[----:B------:R-:W-:Y:S01]  /*0670*/  IMAD.MOV.U32 R0, RZ, RZ, 0x1 ;  /* 0x00000001ff007424 */ /* 0x000fe200078e00ff */
[----:B------:R-:W-:Y:S02]  /*0680*/  SEL R3, RZ, 0x1, P2 ;  /* 0x00000001ff037807 */ /* 0x000fe40001000000 */
[----:B------:R-:W-:Y:S02]  /*0690*/  SEL R7, RZ, 0x1, !P0 ;  /* 0x00000001ff077807 */ /* 0x000fe40004000000 */
[----:B------:R-:W-:Y:S02]  /*06a0*/  @P4 SEL R0, RZ, 0x1, P5 ;  /* 0x00000001ff004807 */ /* 0x000fe40002800000 */
[----:B------:R-:W-:-:S02]  /*06b0*/  SEL R3, R3, 0x2, P3 ;  /* 0x0000000203037807 */ /* 0x000fc40001800000 */
[----:B------:R-:W-:Y:S01]  /*06c0*/  LOP3.LUT R19, R0, R7, RZ, 0xc0, !PT ;  /* 0x0000000700137212 */ /* 0x000fe200078ec0ff */
[----:B------:R-:W-:Y:S06]  /*06d0*/  @!P1 BRA `(.L_x_3) ;  /* 0x0000000000089947 */ /* 0x000fec0003800000 */
[----:B-1234-:R-:W-:Y:S01]  /*06e0*/  UCGABAR_ARV ;  /* 0x00000000000079c7 */ /* 0x01efe20008000000 */
[----:B------:R-:W-:Y:S05]  /*06f0*/  BRA `(.L_x_4) ;  /* 0x0000000000047947 */ /* 0x000fea0003800000 */
.L_x_3:
[----:B-1234-:R-:W-:Y:S01]  /*0700*/  NOP ;  /* 0x0000000000007918 */ /* 0x01efe20000000000 */
.L_x_4:
[----:B------:R-:W-:Y:S01]  /*0710*/  ULDC.64 UR4, c[0x0][0x618] ;  /* 0x0001860000047ab9 */ /* 0x000fe20000000a00 */
[----:B------:R-:W-:Y:S01]  /*0720*/  ULDC.64 UR12, c[0x0][0x208] ;  /* 0x00008200000c7ab9 */ /* 0x000fe20000000a00 */
[----:B------:R-:W-:-:S04]  /*0730*/  ISETP.NE.U32.AND P0, PT, RZ, UR4, PT ;  /* 0x00000004ff007c0c */ /* 0x000fc8000bf05070 */
[----:B------:R-:W-:-:S13]  /*0740*/  ISETP.NE.AND.EX P0, PT, RZ, UR5, PT, P0 ;  /* 0x00000005ff007c0c */ /* 0x000fda000bf05300 */
[----:B------:R-:W-:Y:S05]  /*0750*/  @!P0 BRA `(.L_x_5) ;  /* 0x00000000001c8947 */ /* 0x000fea0003800000 */
[----:B------:R-:W0:Y:S02]  /*0760*/  LDC.64 R6, c[0x0][0x618] ;  /* 0x00018600ff067b82 */ /* 0x000e240000000a00 */
[----:B0-----:R-:W2:Y:S02]  /*0770*/  LDG.E.64 R6, desc[UR12][R6.64] ;  /* 0x0000000c06067981 */ /* 0x001ea4000c1e1b00 */
[----:B--2---:R-:W-:-:S04]  /*0780*/  ISETP.NE.U32.AND P0, PT, R6, RZ, PT ;  /* 0x000000ff0600720c */ /* 0x004fc80003f05070 */
[----:B------:R-:W-:-:S13]  /*0790*/  ISETP.NE.AND.EX P0, PT, R7, RZ, PT, P0 ;  /* 0x000000ff0700720c */ /* 0x000fda0003f05300 */
[----:B------:R-:W-:Y:S05]  /*07a0*/  @!P0 BRA `(.L_x_5) ;  /* 0x0000000000088947 */ /* 0x000fea0003800000 */
[----:B------:R0:W5:Y:S01]  /*07b0*/  LD.E R0, desc[UR12][R6.64] ;  /* 0x0000000c06007980 */ /* 0x000162000c101900 */
[----:B------:R-:W-:Y:S05]  /*07c0*/  BRA `(.L_x_6) ;  /* 0x0000000000207947 */ /* 0x000fea0003800000 */
.L_x_5:
[----:B------:R-:W-:Y:S02]  /*07d0*/  ULDC.64 UR4, c[0x0][0x608] ;  /* 0x0001820000047ab9 */ /* 0x000fe40000000a00 */
[----:B------:R-:W-:-:S04]  /*07e0*/  ISETP.NE.U32.AND P0, PT, RZ, UR4, PT ;  /* 0x00000004ff007c0c */ /* 0x000fc8000bf05070 */
[----:B------:R-:W-:-:S13]  /*07f0*/  ISETP.NE.AND.EX P0, PT, RZ, UR5, PT, P0 ;  /* 0x00000005ff007c0c */ /* 0x000fda000bf05300 */
[----:B------:R-:W-:Y:S05]  /*0800*/  @!P0 BRA `(.L_x_7) ;  /* 0x00000000000c8947 */ /* 0x000fea0003800000 */
[----:B------:R-:W0:Y:S02]  /*0810*/  LDC.64 R6, c[0x0][0x608] ;  /* 0x00018200ff067b82 */ /* 0x000e240000000a00 */
[----:B0-----:R1:W5:Y:S01]  /*0820*/  LDG.E R0, desc[UR12][R6.64] ;  /* 0x0000000c06007981 */ /* 0x001362000c1e1900 */
[----:B------:R-:W-:Y:S05]  /*0830*/  BRA `(.L_x_6) ;  /* 0x0000000000047947 */ /* 0x000fea0003800000 */
.L_x_7:
[----:B------:R-:W2:Y:S02]  /*0840*/  LDC R0, c[0x0][0x600] ;  /* 0x00018000ff007b82 */ /* 0x000ea40000000800 */
.L_x_6:
[----:B------:R-:W-:Y:S02]  /*0850*/  ULDC.64 UR4, c[0x0][0x620] ;  /* 0x0001880000047ab9 */ /* 0x000fe40000000a00 */
[----:B------:R-:W-:-:S04]  /*0860*/  ISETP.NE.U32.AND P0, PT, RZ, UR4, PT ;  /* 0x00000004ff007c0c */ /* 0x000fc8000bf05070 */
[----:B------:R-:W-:-:S13]  /*0870*/  ISETP.NE.AND.EX P0, PT, RZ, UR5, PT, P0 ;  /* 0x00000005ff007c0c */ /* 0x000fda000bf05300 */
[----:B------:R-:W-:Y:S05]  /*0880*/  @!P0 BRA `(.L_x_8) ;  /* 0x00000000001c8947 */ /* 0x000fea0003800000 */
[----:B01----:R-:W0:Y:S02]  /*0890*/  LDC.64 R6, c[0x0][0x620] ;  /* 0x00018800ff067b82 */ /* 0x003e240000000a00 */
[----:B0-----:R-:W3:Y:S02]  /*08a0*/  LDG.E.64 R6, desc[UR12][R6.64] ;  /* 0x0000000c06067981 */ /* 0x001ee4000c1e1b00 */
[----:B---3--:R-:W-:-:S04]  /*08b0*/  ISETP.NE.U32.AND P0, PT, R6, RZ, PT ;  /* 0x000000ff0600720c */ /* 0x008fc80003f05070 */
[----:B------:R-:W-:-:S13]  /*08c0*/  ISETP.NE.AND.EX P0, PT, R7, RZ, PT, P0 ;  /* 0x000000ff0700720c */ /* 0x000fda0003f05300 */
[----:B------:R-:W-:Y:S05]  /*08d0*/  @!P0 BRA `(.L_x_8) ;  /* 0x0000000000088947 */ /* 0x000fea0003800000 */
[----:B------:R0:W5:Y:S01]  /*08e0*/  LD.E R2, desc[UR12][R6.64] ;  /* 0x0000000c06027980 */ /* 0x000162000c101900 */
[----:B------:R-:W-:Y:S05]  /*08f0*/  BRA `(.L_x_9) ;  /* 0x0000000000207947 */ /* 0x000fea0003800000 */
.L_x_8:
[----:B------:R-:W-:Y:S02]  /*0900*/  ULDC.64 UR4, c[0x0][0x610] ;  /* 0x0001840000047ab9 */ /* 0x000fe40000000a00 */
[----:B------:R-:W-:-:S04]  /*0910*/  ISETP.NE.U32.AND P0, PT, RZ, UR4, PT ;  /* 0x00000004ff007c0c */ /* 0x000fc8000bf05070 */
[----:B------:R-:W-:-:S13]  /*0920*/  ISETP.NE.AND.EX P0, PT, RZ, UR5, PT, P0 ;  /* 0x00000005ff007c0c */ /* 0x000fda000bf05300 */
[----:B------:R-:W-:Y:S05]  /*0930*/  @!P0 BRA `(.L_x_10) ;  /* 0x00000000000c8947 */ /* 0x000fea0003800000 */
[----:B01----:R-:W0:Y:S02]  /*0940*/  LDC.64 R6, c[0x0][0x610] ;  /* 0x00018400ff067b82 */ /* 0x003e240000000a00 */
[----:B0-----:R1:W5:Y:S01]  /*0950*/  LDG.E R2, desc[UR12][R6.64] ;  /* 0x0000000c06027981 */ /* 0x001362000c1e1900 */
[----:B------:R-:W-:Y:S05]  /*0960*/  BRA `(.L_x_9) ;  /* 0x0000000000047947 */ /* 0x000fea0003800000 */
.L_x_10:
[----:B------:R-:W3:Y:S02]  /*0970*/  LDC R2, c[0x0][0x604] ;  /* 0x00018100ff027b82 */ /* 0x000ee40000000800 */
.L_x_9:
[----:B01----:R-:W0:Y:S08]  /*0980*/  LDC R6, c[0x0][0x4d8] ;  /* 0x00013600ff067b82 */ /* 0x003e300000000800 */
[----:B------:R-:W1:Y:S08]  /*0990*/  LDC R21, c[0x0][0x4dc] ;  /* 0x00013700ff157b82 */ /* 0x000e700000000800 */
[----:B------:R-:W4:Y:S01]  /*09a0*/  LDC R162, c[0x0][0x4e0] ;  /* 0x00013800ffa27b82 */ /* 0x000f220000000800 */
[----:B0-----:R-:W-:-:S05]  /*09b0*/  VIADD R6, R6, 0x7f ;  /* 0x0000007f06067836 */ /* 0x001fca0000000000 */
[----:B------:R-:W-:Y:S02]  /*09c0*/  SHF.R.S32.HI R7, RZ, 0x1f, R6 ;  /* 0x0000001fff077819 */ /* 0x000fe40000011406 */
[----:B-1----:R-:W-:Y:S02]  /*09d0*/  IABS R20, R21 ;  /* 0x0000001500147213 */ /* 0x002fe40000000000 */
[----:B------:R-:W-:-:S04]  /*09e0*/  LEA.HI R7, R7, R6, RZ, 0x7 ;  /* 0x0000000607077211 */ /* 0x000fc800078f38ff */
[----:B------:R-:W-:-:S04]  /*09f0*/  SHF.R.S32.HI R9, RZ, 0x7, R7 ;  /* 0x00000007ff097819 */ /* 0x000fc80000011407 */
[-C--:B------:R-:W-:Y:S02]  /*0a00*/  IABS R14, R9.reuse ;  /* 0x00000009000e7213 */ /* 0x080fe40000000000 */
[----:B------:R-:W-:Y:S02]  /*0a10*/  IABS R12, R9 ;  /* 0x00000009000c7213 */ /* 0x000fe40000000000 */
[----:B------:R-:W0:Y:S03]  /*0a20*/  I2F.RP R10, R14 ;  /* 0x0000000e000a7306 */ /* 0x000e260000209400 */
[----:B------:R-:W-:-:S05]  /*0a30*/  IMAD.MOV R17, RZ, RZ, -R12 ;  /* 0x000000ffff117224 */ /* 0x000fca00078e0a0c */
[----:B0-----:R-:W0:Y:S02]  /*0a40*/  MUFU.RCP R10, R10 ;  /* 0x0000000a000a7308 */ /* 0x001e240000001000 */
[----:B0-----:R-:W-:Y:S01]  /*0a50*/  VIADD R6, R10, 0xffffffe ;  /* 0x0ffffffe0a067836 */ /* 0x001fe20000000000 */
[----:B------:R-:W-:-:S05]  /*0a60*/  IABS R10, R16 ;  /* 0x00000010000a7213 */ /* 0x000fca0000000000 */
[----:B------:R0:W1:Y:S02]  /*0a70*/  F2I.FTZ.U32.TRUNC.NTZ R7, R6 ;  /* 0x0000000600077305 */ /* 0x000064000021f000 */
[----:B0-----:R-:W-:Y:S02]  /*0a80*/  IMAD.MOV.U32 R6, RZ, RZ, RZ ;  /* 0x000000ffff067224 */ /* 0x001fe400078e00ff */
[----:B-1----:R-:W-:-:S04]  /*0a90*/  IMAD.MOV R11, RZ, RZ, -R7 ;  /* 0x000000ffff0b7224 */ /* 0x002fc800078e0a07 */
[----:B------:R-:W-:-:S04]  /*0aa0*/  IMAD R11, R11, R14, RZ ;  /* 0x0000000e0b0b7224 */ /* 0x000fc800078e02ff */
[----:B------:R-:W-:Y:S02]  /*0ab0*/  IMAD.HI.U32 R7, R7, R11, R6 ;  /* 0x0000000b07077227 */ /* 0x000fe400078e0006 */
[----:B------:R-:W0:Y:S04]  /*0ac0*/  I2F.RP R11, R20 ;  /* 0x00000014000b7306 */ /* 0x000e280000209400 */
[----:B------:R-:W-:-:S04]  /*0ad0*/  IMAD.HI.U32 R6, R7, R10, RZ ;  /* 0x0000000a07067227 */ /* 0x000fc800078e00ff */
[----:B------:R-:W-:Y:S01]  /*0ae0*/  IMAD R7, R6, R17, R10 ;  /* 0x0000001106077224 */ /* 0x000fe200078e020a */
[----:B------:R-:W-:Y:S02]  /*0af0*/  LOP3.LUT R10, R16, R9, RZ, 0x3c, !PT ;  /* 0x00000009100a7212 */ /* 0x000fe400078e3cff */
[----:B----4-:R-:W-:Y:S02]  /*0b00*/  IABS R17, R162 ;  /* 0x000000a200117213 */ /* 0x010fe40000000000 */
[----:B------:R-:W-:Y:S01]  /*0b10*/  ISETP.GT.U32.AND P2, PT, R14, R7, PT ;  /* 0x000000070e00720c */ /* 0x000fe20003f44070 */
[----:B0-----:R-:W0:Y:S01]  /*0b20*/  MUFU.RCP R11, R11 ;  /* 0x0000000b000b7308 */ /* 0x001e220000001000 */
[----:B------:R-:W-:-:S11]  /*0b30*/  ISETP.GE.AND P3, PT, R10, RZ, PT ;  /* 0x000000ff0a00720c */ /* 0x000fd60003f66270 */
[----:B------:R-:W-:Y:S02]  /*0b40*/  @!P2 IMAD.IADD R7, R7, 0x1, -R14 ;  /* 0x000000010707a824 */ /* 0x000fe400078e0a0e */
[----:B------:R-:W-:Y:S01]  /*0b50*/  @!P2 VIADD R6, R6, 0x1 ;  /* 0x000000010606a836 */ /* 0x000fe20000000000 */
[----:B------:R-:W-:Y:S02]  /*0b60*/  ISETP.NE.AND P2, PT, R9, RZ, PT ;  /* 0x000000ff0900720c */ /* 0x000fe40003f45270 */
[----:B------:R-:W-:Y:S01]  /*0b70*/  ISETP.GE.U32.AND P0, PT, R7, R14, PT ;  /* 0x0000000e0700720c */ /* 0x000fe20003f06070 */
[----:B0-----:R-:W-:-:S04]  /*0b80*/  VIADD R12, R11, 0xffffffe ;  /* 0x0ffffffe0b0c7836 */ /* 0x001fc80000000000 */
[----:B------:R-:W0:Y:S08]  /*0b90*/  F2I.FTZ.U32.TRUNC.NTZ R7, R12 ;  /* 0x0000000c00077305 */ /* 0x000e30000021f000 */
[----:B------:R-:W-:-:S04]  /*0ba0*/  @P0 VIADD R6, R6, 0x1 ;  /* 0x0000000106060836 */ /* 0x000fc80000000000 */
[----:B------:R-:W-:Y:S02]  /*0bb0*/  IMAD.MOV.U32 R22, RZ, RZ, R6 ;  /* 0x000000ffff167224 */ /* 0x000fe400078e0006 */
[----:B------:R-:W-:Y:S02]  /*0bc0*/  IMAD.MOV.U32 R6, RZ, RZ, RZ ;  /* 0x000000ffff067224 */ /* 0x000fe400078e00ff */
[----:B0-----:R-:W-:Y:S02]  /*0bd0*/  IMAD.MOV R11, RZ, RZ, -R7 ;  /* 0x000000ffff0b7224 */ /* 0x001fe400078e0a07 */
[----:B------:R-:W-:Y:S01]  /*0be0*/  @!P3 IMAD.MOV R22, RZ, RZ, -R22 ;  /* 0x000000ffff16b224 */ /* 0x000fe200078e0a16 */
[----:B------:R-:W-:Y:S01]  /*0bf0*/  @!P2 LOP3.LUT R22, RZ, R9, RZ, 0x33, !PT ;  /* 0x00000009ff16a212 */ /* 0x000fe200078e33ff */
[----:B------:R-:W-:-:S03]  /*0c00*/  IMAD R11, R11, R20, RZ ;  /* 0x000000140b0b7224 */ /* 0x000fc600078e02ff */
[----:B------:R-:W-:Y:S01]  /*0c10*/  IABS R10, R22 ;  /* 0x00000016000a7213 */ /* 0x000fe20000000000 */
[----:B------:R-:W-:Y:S02]  /*0c20*/  IMAD.HI.U32 R6, R7, R11, R6 ;  /* 0x0000000b07067227 */ /* 0x000fe400078e0006 */
[----:B------:R-:W0:Y:S02]  /*0c30*/  I2F.RP R11, R17 ;  /* 0x00000011000b7306 */ /* 0x000e240000209400 */
[----:B------:R-:W-:-:S04]  /*0c40*/  IMAD.MOV.U32 R7, RZ, RZ, R10 ;  /* 0x000000ffff077224 */ /* 0x000fc800078e000a */
[----:B------:R-:W-:-:S04]  /*0c50*/  IMAD.HI.U32 R6, R6, R7, RZ ;  /* 0x0000000706067227 */ /* 0x000fc800078e00ff */
[----:B------:R-:W-:-:S04]  /*0c60*/  IMAD.MOV R10, RZ, RZ, -R6 ;  /* 0x000000ffff0a7224 */ /* 0x000fc800078e0a06 */
[----:B------:R-:W-:Y:S01]  /*0c70*/  IMAD R7, R20, R10, R7 ;  /* 0x0000000a14077224 */ /* 0x000fe200078e0207 */
[----:B0-----:R-:W0:Y:S01]  /*0c80*/  MUFU.RCP R11, R11 ;  /* 0x0000000b000b7308 */ /* 0x001e220000001000 */
[----:B------:R-:W-:-:S03]  /*0c90*/  LOP3.LUT R10, R22, R21, RZ, 0x3c, !PT ;  /* 0x00000015160a7212 */ /* 0x000fc600078e3cff */
[----:B------:R-:W-:Y:S02]  /*0ca0*/  ISETP.GT.U32.AND P2, PT, R20, R7, PT ;  /* 0x000000071400720c */ /* 0x000fe40003f44070 */
[----:B------:R-:W-:-:S11]  /*0cb0*/  ISETP.GE.AND P3, PT, R10, RZ, PT ;  /* 0x000000ff0a00720c */ /* 0x000fd60003f66270 */
[----:B------:R-:W-:Y:S02]  /*0cc0*/  @!P2 IMAD.IADD R7, R7, 0x1, -R20 ;  /* 0x000000010707a824 */ /* 0x000fe400078e0a14 */
[----:B0-----:R-:W-:Y:S02]  /*0cd0*/  VIADD R12, R11, 0xffffffe ;  /* 0x0ffffffe0b0c7836 */ /* 0x001fe40000000000 */
[----:B------:R-:W-:Y:S01]  /*0ce0*/  @!P2 VIADD R6, R6, 0x1 ;  /* 0x000000010606a836 */ /* 0x000fe20000000000 */
[----:B------:R-:W-:Y:S02]  /*0cf0*/  ISETP.GE.U32.AND P0, PT, R7, R20, PT ;  /* 0x000000140700720c */ /* 0x000fe40003f06070 */
[----:B------:R-:W0:Y:S01]  /*0d00*/  F2I.FTZ.U32.TRUNC.NTZ R7, R12 ;  /* 0x0000000c00077305 */ /* 0x000e22000021f000 */
[----:B------:R-:W-:-:S10]  /*0d10*/  ISETP.NE.AND P2, PT, R21, RZ, PT ;  /* 0x000000ff1500720c */ /* 0x000fd40003f45270 */
[----:B------:R-:W-:-:S04]  /*0d20*/  @P0 VIADD R6, R6, 0x1 ;  /* 0x0000000106060836 */ /* 0x000fc80000000000 */
[----:B------:R-:W-:Y:S02]  /*0d30*/  IMAD.MOV.U32 R23, RZ, RZ, R6 ;  /* 0x000000ffff177224 */ /* 0x000fe400078e0006 */
[----:B0-----:R-:W-:Y:S02]  /*0d40*/  IMAD.MOV R6, RZ, RZ, -R7 ;  /* 0x000000ffff067224 */ /* 0x001fe400078e0a07 */
[----:B------:R-:W-:Y:S01]  /*0d50*/  @!P3 IMAD.MOV R23, RZ, RZ, -R23 ;  /* 0x000000ffff17b224 */ /* 0x000fe200078e0a17 */
[----:B------:R-:W-:Y:S01]  /*0d60*/  @!P2 LOP3.LUT R23, RZ, R21, RZ, 0x33, !PT ;  /* 0x00000015ff17a212 */ /* 0x000fe200078e33ff */
[----:B------:R-:W-:Y:S02]  /*0d70*/  IMAD R11, R6, R17, RZ ;  /* 0x00000011060b7224 */ /* 0x000fe400078e02ff */
[----:B------:R-:W-:Y:S01]  /*0d80*/  IMAD.MOV.U32 R6, RZ, RZ, RZ ;  /* 0x000000ffff067224 */ /* 0x000fe200078e00ff */
[----:B------:R-:W-:-:S03]  /*0d90*/  IABS R10, R23 ;  /* 0x00000017000a7213 */ /* 0x000fc60000000000 */
[----:B------:R-:W-:-:S04]  /*0da0*/  IMAD.HI.U32 R6, R7, R11, R6 ;  /* 0x0000000b07067227 */ /* 0x000fc800078e0006 */
[----:B------:R-:W-:Y:S02]  /*0db0*/  IMAD.MOV.U32 R7, RZ, RZ, R10 ;  /* 0x000000ffff077224 */ /* 0x000fe400078e000a */
[----:B------:R-:W-:Y:S02]  /*0dc0*/  IMAD.MOV R10, RZ, RZ, -R23 ;  /* 0x000000ffff0a7224 */ /* 0x000fe400078e0a17 */
[----:B------:R-:W-:-:S04]  /*0dd0*/  IMAD.HI.U32 R14, R6, R7, RZ ;  /* 0x00000007060e7227 */ /* 0x000fc800078e00ff */
[----:B------:R-:W-:Y:S02]  /*0de0*/  IMAD.MOV R6, RZ, RZ, -R14 ;  /* 0x000000ffff067224 */ /* 0x000fe400078e0a0e */
[----:B------:R-:W-:Y:S02]  /*0df0*/  IMAD R21, R21, R10, R22 ;  /* 0x0000000a15157224 */ /* 0x000fe400078e0216 */
[----:B------:R-:W-:-:S05]  /*0e00*/  IMAD R6, R17, R6, R7 ;  /* 0x0000000611067224 */ /* 0x000fca00078e0207 */
[----:B------:R-:W-:-:S13]  /*0e10*/  ISETP.GT.U32.AND P2, PT, R17, R6, PT ;  /* 0x000000061100720c */ /* 0x000fda0003f44070 */
[----:B------:R-:W-:Y:S02]  /*0e20*/  @!P2 IMAD.IADD R6, R6, 0x1, -R17 ;  /* 0x000000010606a824 */ /* 0x000fe400078e0a11 */
[----:B------:R-:W-:Y:S01]  /*0e30*/  @!P2 VIADD R14, R14, 0x1 ;  /* 0x000000010e0ea836 */ /* 0x000fe20000000000 */
[----:B------:R-:W-:Y:S02]  /*0e40*/  ISETP.NE.AND P2, PT, R162, RZ, PT ;  /* 0x000000ffa200720c */ /* 0x000fe40003f45270 */
[----:B------:R-:W-:Y:S02]  /*0e50*/  ISETP.GE.U32.AND P0, PT, R6, R17, PT ;  /* 0x000000110600720c */ /* 0x000fe40003f06070 */
[----:B------:R-:W-:-:S04]  /*0e60*/  LOP3.LUT R6, R23, R162, RZ, 0x3c, !PT ;  /* 0x000000a217067212 */ /* 0x000fc800078e3cff */
[----:B------:R-:W-:Y:S01]  /*0e70*/  ISETP.GE.AND P3, PT, R6, RZ, PT ;  /* 0x000000ff0600720c */ /* 0x000fe20003f66270 */
[----:B------:R-:W-:-:S04]  /*0e80*/  IMAD.MOV R6, RZ, RZ, -R22 ;  /* 0x000000ffff067224 */ /* 0x000fc800078e0a16 */
[----:B------:R-:W-:Y:S02]  /*0e90*/  IMAD R16, R9, R6, R16 ;  /* 0x0000000609107224 */ /* 0x000fe400078e0210 */
[----:B------:R-:W-:-:S06]  /*0ea0*/  @P0 VIADD R14, R14, 0x1 ;  /* 0x000000010e0e0836 */ /* 0x000fcc0000000000 */
[----:B------:R-:W-:Y:S01]  /*0eb0*/  @!P3 IMAD.MOV R14, RZ, RZ, -R14 ;  /* 0x000000ffff0eb224 */ /* 0x000fe200078e0a0e */
[----:B------:R-:W-:-:S05]  /*0ec0*/  @!P2 LOP3.LUT R14, RZ, R162, RZ, 0x33, !PT ;  /* 0x000000a2ff0ea212 */ /* 0x000fca00078e33ff */
[----:B------:R-:W-:-:S04]  /*0ed0*/  IMAD.MOV R7, RZ, RZ, -R14 ;  /* 0x000000ffff077224 */ /* 0x000fc800078e0a0e */
[----:B------:R-:W-:Y:S01]  /*0ee0*/  IMAD R162, R162, R7, R23 ;  /* 0x00000007a2a27224 */ /* 0x000fe200078e0217 */
[----:B------:R-:W-:Y:S06]  /*0ef0*/  @!P1 BRA `(.L_x_11) ;  /* 0x00000000000c9947 */ /* 0x000fec0003800000 */
[----:B------:R-:W-:Y:S01]  /*0f00*/  UCGABAR_WAIT ;  /* 0x0000000000007dc7 */ /* 0x000fe20008000000 */
[----:B------:R-:W-:Y:S01]  /*0f10*/  CCTL.IVALL ;  /* 0x00000000ff00798f */ /* 0x000fe20002000000 */
[----:B------:R-:W-:Y:S05]  /*0f20*/  BRA `(.L_x_12) ;  /* 0x0000000000047947 */ /* 0x000fea0003800000 */
.L_x_11:
[----:B------:R-:W-:Y:S06]  /*0f30*/  BAR.SYNC.DEFER_BLOCKING 0x0 ;  /* 0x0000000000007b1d */ /* 0x000fec0000010000 */
.L_x_12:
[----:B------:R-:W0:Y:S01]  /*0f40*/  LDC R10, c[0x0][0x294] ;  /* 0x0000a500ff0a7b82 */ /* 0x000e220000000800 */
[----:B------:R-:W-:Y:S01]  /*0f50*/  ISETP.NE.AND P0, PT, R8, RZ, PT ;  /* 0x000000ff0800720c */ /* 0x000fe20003f05270 */
[----:B0-----:R-:W-:-:S05]  /*0f60*/  VIADD R6, R10, 0x3f ;  /* 0x0000003f0a067836 */ /* 0x001fca0000000000 */
[----:B------:R-:W-:-:S04]  /*0f70*/  SHF.R.S32.HI R7, RZ, 0x1f, R6 ;  /* 0x0000001fff077819 */ /* 0x000fc80000011406 */
[----:B------:R-:W-:-:S04]  /*0f80*/  LEA.HI R7, R7, R6, RZ, 0x6 ;  /* 0x0000000607077211 */ /* 0x000fc800078f30ff */
[----:B------:R-:W-:Y:S01]  /*0f90*/  SHF.R.S32.HI R9, RZ, 0x6, R7 ;  /* 0x00000006ff097819 */ /* 0x000fe20000011407 */
[----:B------:R-:W-:Y:S06]  /*0fa0*/  @!P0 BRA `(.L_x_13) ;  /* 0x000000a0007c8947 */ /* 0x000fec0003800000 */
[----:B------:R-:W-:-:S13]  /*0fb0*/  ISETP.NE.AND P0, PT, R8, 0x1, PT ;  /* 0x000000010800780c */ /* 0x000fda0003f05270 */
[----:B------:R-:W-:Y:S05]  /*0fc0*/  @P0 EXIT ;  /* 0x000000000000094d */ /* 0x000fea0003800000 */
[----:B------:R-:W-:Y:S01]  /*0fd0*/  ISETP.GE.AND P0, PT, R10, 0x1, PT ;  /* 0x000000010a00780c */ /* 0x000fe20003f06270 */
[----:B------:R-:W-:Y:S01]  /*0fe0*/  UMOV UR4, URZ ;  /* 0x0000003f00047c82 */ /* 0x000fe20008000000 */
[----:B------:R-:W-:Y:S02]  /*0ff0*/  CS2R R86, SRZ ;  /* 0x0000000000567805 */ /* 0x000fe4000001ff00 */
[----:B------:R-:W-:Y:S02]  /*1000*/  CS2R R88, SRZ ;  /* 0x0000000000587805 */ /* 0x000fe4000001ff00 */
[----:B------:R-:W-:Y:S02]  /*1010*/  CS2R R90, SRZ ;  /* 0x00000000005a7805 */ /* 0x000fe4000001ff00 */
[----:B------:R-:W-:Y:S02]  /*1020*/  CS2R R92, SRZ ;  /* 0x00000000005c7805 */ /* 0x000fe4000001ff00 */
[----:B------:R-:W-:-:S02]  /*1030*/  CS2R R94, SRZ ;  /* 0x00000000005e7805 */ /* 0x000fc4000001ff00 */
[----:B------:R-:W-:Y:S02]  /*1040*/  CS2R R96, SRZ ;  /* 0x0000000000607805 */ /* 0x000fe4000001ff00 */
        /* <DEDUP_REMOVED lines=57> */
[----:B------:R-:W-:Y:S01]  /*13e0*/  CS2R R84, SRZ ;  /* 0x0000000000547805 */ /* 0x000fe2000001ff00 */
[----:B------:R-:W-:Y:S06]  /*13f0*/  @!P0 BRA `(.L_x_14) ;  /* 0x0000000000d48947 */ /* 0x000fec0003800000 */
[----:B------:R-:W-:-:S04]  /*1400*/  LOP3.LUT R5, R3, 0x1, RZ, 0xfc, !PT ;  /* 0x0000000103057812 */ /* 0x000fc800078efcff */
[----:B------:R-:W-:-:S13]  /*1410*/  ISETP.NE.AND P0, PT, R5, 0x3, PT ;  /* 0x000000030500780c */ /* 0x000fda0003f05270 */
[----:B------:R-:W-:Y:S05]  /*1420*/  @!P0 BRA `(.L_x_15) ;  /* 0x0000000000048947 */ /* 0x000fea0003800000 */
[----:B------:R-:W-:Y:S01]  /*1430*/  BPT.TRAP 0x1 ;  /* 0x000000040000795c */ /* 0x000fe20000300000 */
.L_x_15:
[----:B------:R-:W0:Y:S01]  /*1440*/  S2UR UR5, SR_CgaCtaId ;  /* 0x00000000000579c3 */ /* 0x000e220000008800 */
[----:B------:R-:W-:Y:S01]  /*1450*/  SHF.L.U32 R5, RZ, 0x1f, RZ ;  /* 0x0000001fff057819 */ /* 0x000fe200000006ff */
[----:B------:R-:W-:Y:S02]  /*1460*/  UMOV UR4, 0x400 ;  /* 0x0000040000047882 */ /* 0x000fe40000000000 */
[----:B0-----:R-:W-:-:S12]  /*1470*/  ULEA UR6, UR5, UR4, 0x18 ;  /* 0x0000000405067291 */ /* 0x001fd8000f8ec03f */
.L_x_16:
[----:B0-----:R-:W-:-:S04]  /*1480*/  IMAD.U32 R6, RZ, RZ, UR6 ;  /* 0x00000006ff067e24 */ /* 0x001fc8000f8e00ff */
[----:B------:R0:W1:Y:S03]  /*1490*/  SYNCS.PHASECHK.TRANS64.TRYWAIT P0, [R6+URZ+0x38000], R5 ;  /* 0x03800005060075a7 */ /* 0x000066000800017f */
[----:B-1----:R-:W-:Y:S05]  /*14a0*/  @!P0 NANOSLEEP.SYNCS 0x989680 ;  /* 0x009896800000895d */ /* 0x002fea0003900000 */
[----:B------:R-:W1:Y:S02]  /*14b0*/  @!P0 SYNCS.PHASECHK.TRANS64 P0, [R6+URZ+0x38000], R5 ;  /* 0x03800005060085a7 */ /* 0x000e64000800007f */
[----:B-1----:R-:W-:Y:S05]  /*14c0*/  @!P0 BRA `(.L_x_16) ;  /* 0xfffffffc00ec8947 */ /* 0x002fea000383ffff */
[----:B------:R-:W-:Y:S01]  /*14d0*/  UIADD3 UR4, UR6, 0x1c000, URZ ;  /* 0x0001c00006047890 */ /* 0x000fe2000fffe03f */
[----:B------:R-:W-:Y:S01]  /*14e0*/  WARPGROUP.ARRIVE ;  /* 0x00000000000079c5 */ /* 0x000fe20000000000 */
[----:B------:R-:W-:Y:S02]  /*14f0*/  UMOV UR7, 0x40000040 ;  /* 0x4000004000077882 */ /* 0x000fe40000000000 */
[----:B------:R-:W-:Y:S02]  /*1500*/  USHF.R.U32.HI UR5, URZ, 0x4, UR4 ;  /* 0x000000043f057899 */ /* 0x000fe40008011604 */
[----:B------:R-:W-:Y:S02]  /*1510*/  USHF.R.U32.HI UR4, URZ, 0x4, UR6 ;  /* 0x000000043f047899 */ /* 0x000fe40008011606 */
[----:B------:R-:W-:Y:S02]  /*1520*/  ULOP3.LUT UR5, UR5, 0x3fff, URZ, 0xc0, !UPT ;  /* 0x00003fff05057892 */ /* 0x000fe4000f8ec03f */
[----:B------:R-:W-:-:S02]  /*1530*/  ULOP3.LUT UR8, UR4, 0x3fff, URZ, 0xc0, !UPT ;  /* 0x00003fff04087892 */ /* 0x000fc4000f8ec03f */
[----:B------:R-:W-:-:S03]  /*1540*/  ULOP3.LUT UR9, UR5, 0x2000000, URZ, 0xfc, !UPT ;  /* 0x0200000005097892 */ /* 0x000fc6000f8efc3f */
[----:B------:R-:W-:Y:S02]  /*1550*/  UMOV UR5, 0x40000040 ;  /* 0x4000004000057882 */ /* 0x000fe40000000000 */
[----:B------:R-:W-:Y:S02]  /*1560*/  UMOV UR4, UR8 ;  /* 0x0000000800047c82 */ /* 0x000fe40008000000 */
[----:B------:R-:W-:Y:S02]  /*1570*/  UMOV UR6, UR9 ;  /* 0x0000000900067c82 */ /* 0x000fe40008000000 */
[----:B------:R-:W-:Y:S01]  /*1580*/  HGMMA.64x128x16.F32.BF16 R88, gdesc[UR4].tnspA.tnspB, RZ, !UPT ;  /* 0x61e00000045879f0 */ /* 0x000fe2000c7018ff */
[----:B------:R-:W-:Y:S01]  /*1590*/  UIADD3 UR4, UR8, 0x200, URZ ;  /* 0x0000020008047890 */ /* 0x000fe2000fffe03f */
[----:B------:R-:W-:-:S10]  /*15a0*/  UMOV UR5, 0x40000040 ;  /* 0x4000004000057882 */ /* 0x000fd40000000000 */
[----:B------:R-:W-:Y:S01]  /*15b0*/  HGMMA.64x128x16.F32.BF16 R24, gdesc[UR4].tnspA.tnspB, RZ, !UPT ;  /* 0x61e00000041879f0 */ /* 0x000fe2000c7018ff */
[----:B------:R-:W-:Y:S02]  /*15c0*/  UIADD3 UR4, UR8, 0x80, URZ ;  /* 0x0000008008047890 */ /* 0x000fe4000fffe03f */
[----:B------:R-:W-:Y:S01]  /*15d0*/  UIADD3 UR6, UR9, 0x80, URZ ;  /* 0x0000008009067890 */ /* 0x000fe2000fffe03f */
[----:B------:R-:W-:Y:S01]  /*15e0*/  UMOV UR5, 0x40000040 ;  /* 0x4000004000057882 */ /* 0x000fe20000000000 */
[----:B------:R-:W-:-:S07]  /*15f0*/  UMOV UR7, 0x40000040 ;  /* 0x4000004000077882 */ /* 0x000fce0000000000 */
[----:B------:R-:W-:Y:S01]  /*1600*/  HGMMA.64x128x16.F32.BF16 R88, gdesc[UR4].tnspA.tnspB, R88 ;  /* 0x61e00000045879f0 */ /* 0x000fe20008701858 */
[----:B------:R-:W-:Y:S01]  /*1610*/  UIADD3 UR4, UR8, 0x280, URZ ;  /* 0x0000028008047890 */ /* 0x000fe2000fffe03f */
[----:B------:R-:W-:-:S10]  /*1620*/  UMOV UR5, 0x40000040 ;  /* 0x4000004000057882 */ /* 0x000fd40000000000 */
[----:B------:R-:W-:Y:S01]  /*1630*/  HGMMA.64x128x16.F32.BF16 R24, gdesc[UR4].tnspA.tnspB, R24 ;  /* 0x61e00000041879f0 */ /* 0x000fe20008701818 */
        /* <DEDUP_REMOVED lines=15> */
[----:B------:R-:W-:Y:S01]  /*1730*/  HGMMA.64x128x16.F32.BF16 R24, gdesc[UR4].tnspA.tnspB, R24, gsb0 ;  /* 0x61e00000041879f0 */ /* 0x000fe20008001818 */
[----:B------:R-:W-:-:S05]  /*1740*/  UMOV UR4, 0x1 ;  /* 0x0000000100047882 */ /* 0x000fca0000000000 */
.L_x_14:
[----:B0-----:R-:W-:-:S05]  /*1750*/  VIMNMX R5, R9, 0x1, PT ;  /* 0x0000000109057848 */ /* 0x001fca0003fe0100 */
[----:B------:R-:W-:-:S05]  /*1760*/  IMAD.IADD R5, R9, 0x1, -R5 ;  /* 0x0000000109057824 */ /* 0x000fca00078e0a05 */
[----:B------:R-:W-:-:S13]  /*1770*/  ISETP.GE.AND P0, PT, R5, 0x1, PT ;  /* 0x000000010500780c */ /* 0x000fda0003f06270 */
[----:B------:R-:W-:Y:S05]  /*1780*/  @!P0 BRA `(.L_x_17) ;  /* 0x0000000400448947 */ /* 0x000fea0003800000 */
[----:B------:R-:W0:Y:S01]  /*1790*/  S2UR UR6, SR_CgaCtaId ;  /* 0x00000000000679c3 */ /* 0x000e220000008800 */
[----:B------:R-:W-:Y:S01]  /*17a0*/  UMOV UR5, 0x400 ;  /* 0x0000040000057882 */ /* 0x000fe20000000000 */
[----:B------:R-:W-:Y:S01]  /*17b0*/  LOP3.LUT R10, R3, 0x1, RZ, 0xfc, !PT ;  /* 0x00000001030a7812 */ /* 0x000fe200078efcff */
[----:B------:R-:W-:Y:S01]  /*17c0*/  IMAD.MOV.U32 R9, RZ, RZ, RZ ;  /* 0x000000ffff097224 */ /* 0x000fe200078e00ff */
[----:B------:R-:W-:Y:S01]  /*17d0*/  UISETP.NE.U32.AND UP0, UPT, UR4, URZ, UPT ;  /* 0x0000003f0400728c */ /* 0x000fe2000bf05070 */
[----:B------:R-:W-:Y:S01]  /*17e0*/  IMAD.MOV.U32 R6, RZ, RZ, RZ ;  /* 0x000000ffff067224 */ /* 0x000fe200078e00ff */
[----:B0-----:R-:W-:-:S04]  /*17f0*/  ULEA UR7, UR6, UR5, 0x18 ;  /* 0x0000000506077291 */ /* 0x001fc8000f8ec03f */
[----:B------:R-:W-:-:S04]  /*1800*/  UIADD3 UR5, UR7, 0x1c000, URZ ;  /* 0x0001c00007057890 */ /* 0x000fc8000fffe03f */
[----:B------:R-:W-:Y:S02]  /*1810*/  USHF.R.U32.HI UR6, URZ, 0x4, UR5 ;  /* 0x000000043f067899 */ /* 0x000fe40008011605 */
[----:B------:R-:W-:Y:S02]  /*1820*/  USHF.R.U32.HI UR5, URZ, 0x4, UR7 ;  /* 0x000000043f057899 */ /* 0x000fe40008011607 */
[----:B------:R-:W-:Y:S02]  /*1830*/  ULOP3.LUT UR6, UR6, 0x3fff, URZ, 0xc0, !UPT ;  /* 0x00003fff06067892 */ /* 0x000fe4000f8ec03f */
[----:B------:R-:W-:Y:S02]  /*1840*/  ULOP3.LUT UR14, UR5, 0x3fff, URZ, 0xc0, !UPT ;  /* 0x00003fff050e7892 */ /* 0x000fe4000f8ec03f */
[----:B------:R-:W-:-:S12]  /*1850*/  ULOP3.LUT UR15, UR6, 0x2000000, URZ, 0xfc, !UPT ;  /* 0x02000000060f7892 */ /* 0x000fd8000f8efc3f */
.L_x_22:
[----:B------:R-:W-:-:S13]  /*1860*/  ISETP.NE.AND P1, PT, R10, 0x3, PT ;  /* 0x000000030a00780c */ /* 0x000fda0003f25270 */
[----:B------:R-:W-:Y:S05]  /*1870*/  @!P1 BRA `(.L_x_18) ;  /* 0x0000000000049947 */ /* 0x000fea0003800000 */
[----:B------:R-:W-:Y:S01]  /*1880*/  BPT.TRAP 0x1 ;  /* 0x000000040000795c */ /* 0x000fe20000300000 */
.L_x_18:
[----:B------:R-:W-:Y:S01]  /*1890*/  SHF.L.U32 R7, R9, 0x1f, RZ ;  /* 0x0000001f09077819 */ /* 0x000fe200000006ff */
[----:B------:R-:W-:-:S12]  /*18a0*/  ULEA UR5, UR4, UR7, 0x3 ;  /* 0x0000000704057291 */ /* 0x000fd8000f8e183f */
.L_x_19:
[----:B0-----:R-:W-:-:S04]  /*18b0*/  IMAD.U32 R8, RZ, RZ, UR5 ;  /* 0x00000005ff087e24 */ /* 0x001fc8000f8e00ff */
[----:B------:R0:W1:Y:S03]  /*18c0*/  SYNCS.PHASECHK.TRANS64.TRYWAIT P0, [R8+URZ+0x38000], R7 ;  /* 0x03800007080075a7 */ /* 0x000066000800017f */
[----:B-1----:R-:W-:Y:S05]  /*18d0*/  @!P0 NANOSLEEP.SYNCS 0x989680 ;  /* 0x009896800000895d */ /* 0x002fea0003900000 */
[----:B------:R-:W1:Y:S02]  /*18e0*/  @!P0 SYNCS.PHASECHK.TRANS64 P0, [R8+URZ+0x38000], R7 ;  /* 0x03800007080085a7 */ /* 0x000e64000800007f */
[----:B-1----:R-:W-:Y:S05]  /*18f0*/  @!P0 BRA `(.L_x_19) ;  /* 0xfffffffc00ec8947 */ /* 0x002fea000383ffff */
[----:B------:R-:W-:Y:S01]  /*1900*/  ULEA UR5, UR4, UR14, 0xa ;  /* 0x0000000e04057291 */ /* 0x000fe2000f8e503f */
[----:B------:R-:W-:Y:S01]  /*1910*/  WARPGROUP.ARRIVE ;  /* 0x00000000000079c5 */ /* 0x000fe20000000000 */
[----:B------:R-:W-:Y:S01]  /*1920*/  ULEA UR6, UR4, UR15, 0xa ;  /* 0x0000000f04067291 */ /* 0x000fe2000f8e503f */
[----:B------:R-:W-:Y:S01]  /*1930*/  UMOV UR9, 0x40000040 ;  /* 0x4000004000097882 */ /* 0x000fe20000000000 */
[----:B------:R-:W-:-:S03]  /*1940*/  UMOV UR11, 0x40000040 ;  /* 0x40000040000b7882 */ /* 0x000fc60000000000 */
[----:B------:R-:W-:Y:S02]  /*1950*/  UMOV UR8, UR5 ;  /* 0x0000000500087c82 */ /* 0x000fe40008000000 */
[----:B------:R-:W-:Y:S02]  /*1960*/  UMOV UR10, UR6 ;  /* 0x00000006000a7c82 */ /* 0x000fe40008000000 */
[----:B------:R-:W-:Y:S01]  /*1970*/  HGMMA.64x128x16.F32.BF16 R88, gdesc[UR8].tnspA.tnspB, R88, UP0 ;  /* 0x61e00000085879f0 */ /* 0x000fe2000bf01858 */
[----:B------:R-:W-:Y:S01]  /*1980*/  UIADD3 UR8, UR5, 0x200, URZ ;  /* 0x0000020005087890 */ /* 0x000fe2000fffe03f */
[----:B------:R-:W-:-:S10]  /*1990*/  UMOV UR9, 0x40000040 ;  /* 0x4000004000097882 */ /* 0x000fd40000000000 */
[----:B------:R-:W-:Y:S01]  /*19a0*/  HGMMA.64x128x16.F32.BF16 R24, gdesc[UR8].tnspA.tnspB, R24, UP0 ;  /* 0x61e00000081879f0 */ /* 0x000fe2000bf01818 */
        /* <DEDUP_REMOVED lines=23> */
[----:B------:R-:W-:Y:S03]  /*1b20*/  HGMMA.64x128x16.F32.BF16 R24, gdesc[UR8].tnspA.tnspB, R24, gsb0 ;  /* 0x61e00000081879f0 */ /* 0x000fe60008001818 */
[----:B------:R-:W-:Y:S02]  /*1b30*/  WARPGROUP.DEPBAR.LE gsb0, 0x1 ;  /* 0x00008000000079c5 */ /* 0x000fe40000010100 */
[----:B------:R-:W-:Y:S05]  /*1b40*/  @!P1 BRA `(.L_x_20) ;  /* 0x0000000000049947 */ /* 0x000fea0003800000 */
[----:B------:R-:W-:Y:S01]  /*1b50*/  BPT.TRAP 0x1 ;  /* 0x000000040000795c */ /* 0x000fe20000300000 */
.L_x_20:
[----:B------:R-:W-:-:S13]  /*1b60*/  ISETP.NE.AND P0, PT, R19, RZ, PT ;  /* 0x000000ff1300720c */ /* 0x000fda0003f05270 */
[----:B0-----:R-:W-:-:S05]  /*1b70*/  @P0 LEA R7, R6, UR7, 0x3 ;  /* 0x0000000706070c11 */ /* 0x001fca000f8e18ff */
[----:B------:R-:W-:-:S05]  /*1b80*/  @P0 VIADD R7, R7, 0x38038 ;  /* 0x0003803807070836 */ /* 0x000fca0000000000 */
[----:B------:R-:W-:-:S04]  /*1b90*/  @P0 PRMT R7, R4, 0x654, R7 ;  /* 0x0000065404070816 */ /* 0x000fc80000000007 */
[----:B------:R0:W-:Y:S01]  /*1ba0*/  @P0 SYNCS.ARRIVE.TRANS64.RED.A1T0 RZ, [R7+URZ], RZ ;  /* 0x000000ff07ff09a7 */ /* 0x0001e2000810043f */
[----:B------:R-:W-:-:S13]  /*1bb0*/  ISETP.GT.U32.AND P0, PT, R3, 0x1, PT ;  /* 0x000000010300780c */ /* 0x000fda0003f04070 */
[----:B0-----:R-:W-:Y:S05]  /*1bc0*/  @P0 BRA `(.L_x_21) ;  /* 0x0000000000040947 */ /* 0x001fea0003800000 */
[----:B------:R-:W-:Y:S01]  /*1bd0*/  BPT.TRAP 0x1 ;  /* 0x000000040000795c */ /* 0x000fe20000300000 */
.L_x_21:
[----:B------:R-:W-:Y:S01]  /*1be0*/  UIADD3 UR4, UR4, 0x1, URZ ;  /* 0x0000000104047890 */ /* 0x000fe2000fffe03f */
[C---:B------:R-:W-:Y:S01]  /*1bf0*/  ISETP.GT.AND P1, PT, R5.reuse, 0x1, PT ;  /* 0x000000010500780c */ /* 0x040fe20003f24270 */
[----:B------:R-:W-:Y:S02]  /*1c00*/  VIADD R6, R6, 0x1 ;  /* 0x0000000106067836 */ /* 0x000fe40000000000 */
[----:B------:R-:W-:Y:S01]  /*1c10*/  UISETP.NE.AND UP0, UPT, UR4, 0x7, UPT ;  /* 0x000000070400788c */ /* 0x000fe2000bf05270 */
[----:B------:R-:W-:Y:S02]  /*1c20*/  VIADD R5, R5, 0xffffffff ;  /* 0xffffffff05057836 */ /* 0x000fe40000000000 */
[C---:B------:R-:W-:Y:S01]  /*1c30*/  ISETP.NE.AND P0, PT, R6.reuse, 0x7, PT ;  /* 0x000000070600780c */ /* 0x040fe20003f05270 */
[----:B------:R-:W-:Y:S02]  /*1c40*/  USEL UR5, URZ, 0x1, UP0 ;  /* 0x000000013f057887 */ /* 0x000fe40008000000 */
[----:B------:R-:W-:Y:S01]  /*1c50*/  USEL UR4, UR4, URZ, UP0 ;  /* 0x0000003f04047287 */ /* 0x000fe20008000000 */
[----:B------:R-:W-:Y:S01]  /*1c60*/  SEL R6, R6, RZ, P0 ;  /* 0x000000ff06067207 */ /* 0x000fe20000000000 */
[----:B------:R-:W-:-:S02]  /*1c70*/  UPLOP3.LUT UP0, UPT, UPT, UPT, UPT, 0x80, 0x0 ;  /* 0x000000000000789c */ /* 0x000fc40003f0f070 */
[----:B------:R-:W-:Y:S01]  /*1c80*/  LOP3.LUT R9, R9, UR5, RZ, 0x3c, !PT ;  /* 0x0000000509097c12 */ /* 0x000fe2000f8e3cff */
[----:B------:R-:W-:Y:S08]  /*1c90*/  @P1 BRA `(.L_x_22) ;  /* 0xfffffff800f01947 */ /* 0x000ff0000383ffff */
.L_x_17:
[----:B------:R-:W0:Y:S01]  /*1ca0*/  LDC R5, c[0x0][0x294] ;  /* 0x0000a500ff057b82 */ /* 0x000e220000000800 */
[----:B------:R-:W-:Y:S02]  /*1cb0*/  WARPGROUP.DEPBAR.LE gsb0, 0x0 ;  /* 0x00008000000079c5 */ /* 0x000fe40000010000 */
[----:B0-----:R-:W-:-:S13]  /*1cc0*/  ISETP.GE.AND P0, PT, R5, 0x1, PT ;  /* 0x000000010500780c */ /* 0x001fda0003f06270 */
[----:B------:R-:W-:Y:S05]  /*1cd0*/  @!P0 BRA `(.L_x_23) ;  /* 0x0000000000748947 */ /* 0x000fea0003800000 */
[----:B------:R-:W-:-:S04]  /*1ce0*/  LOP3.LUT R6, R3, 0x1, RZ, 0xfc, !PT ;  /* 0x0000000103067812 */ /* 0x000fc800078efcff */
[----:B------:R-:W-:-:S13]  /*1cf0*/  ISETP.NE.AND P0, PT, R6, 0x3, PT ;  /* 0x000000030600780c */ /* 0x000fda0003f05270 */
[----:B------:R-:W-:Y:S05]  /*1d00*/  @!P0 BRA `(.L_x_24) ;  /* 0x0000000000048947 */ /* 0x000fea0003800000 */
[----:B------:R-:W-:Y:S01]  /*1d10*/  BPT.TRAP 0x1 ;  /* 0x000000040000795c */ /* 0x000fe20000300000 */
.L_x_24:
[----:B------:R-:W-:Y:S01]  /*1d20*/  ISETP.NE.AND P0, PT, R19, RZ, PT ;  /* 0x000000ff1300720c */ /* 0x000fe20003f05270 */
[----:B------:R-:W-:Y:S01]  /*1d30*/  BSSY B0, `(.L_x_25) ;  /* 0x0000015000007945 */ /* 0x000fe20003800000 */
[----:B------:R-:W-:-:S11]  /*1d40*/  ISETP.GT.U32.AND P1, PT, R3, 0x1, PT ;  /* 0x000000010300780c */ /* 0x000fd60003f24070 */
[----:B------:R-:W-:Y:S05]  /*1d50*/  @!P0 BRA `(.L_x_26) ;  /* 0x0000000000488947 */ /* 0x000fea0003800000 */
[----:B------:R-:W-:Y:S01]  /*1d60*/  VIADD R5, R5, 0x3f ;  /* 0x0000003f05057836 */ /* 0x000fe20000000000 */
[----:B------:R-:W0:Y:S04]  /*1d70*/  S2R R9, SR_CgaCtaId ;  /* 0x0000000000097919 */ /* 0x000e280000008800 */
[----:B------:R-:W-:-:S04]  /*1d80*/  SHF.R.S32.HI R6, RZ, 0x1f, R5 ;  /* 0x0000001fff067819 */ /* 0x000fc80000011405 */
[----:B------:R-:W-:-:S04]  /*1d90*/  LEA.HI R6, R6, R5, RZ, 0x6 ;  /* 0x0000000506067211 */ /* 0x000fc800078f30ff */
[----:B------:R-:W-:-:S04]  /*1da0*/  SHF.R.S32.HI R6, RZ, 0x6, R6 ;  /* 0x00000006ff067819 */ /* 0x000fc80000011406 */
[----:B------:R-:W-:-:S05]  /*1db0*/  VIMNMX R3, R6, 0x1, PT ;  /* 0x0000000106037848 */ /* 0x000fca0003fe0100 */
[----:B------:R-:W-:-:S04]  /*1dc0*/  IMAD.IADD R5, R6, 0x1, -R3 ;  /* 0x0000000106057824 */ /* 0x000fc800078e0a03 */
[----:B------:R-:W-:Y:S01]  /*1dd0*/  IMAD.WIDE.U32 R6, R5, 0x24924925, RZ ;  /* 0x2492492505067825 */ /* 0x000fe200078e00ff */
[----:B------:R-:W-:-:S03]  /*1de0*/  MOV R6, 0x400 ;  /* 0x0000040000067802 */ /* 0x000fc60000000f00 */
[----:B------:R-:W-:Y:S01]  /*1df0*/  IMAD.IADD R3, R5, 0x1, -R7 ;  /* 0x0000000105037824 */ /* 0x000fe200078e0a07 */
[----:B0-----:R-:W-:-:S04]  /*1e00*/  LEA R6, R9, R6, 0x18 ;  /* 0x0000000609067211 */ /* 0x001fc800078ec0ff */
[----:B------:R-:W-:-:S04]  /*1e10*/  LEA.HI R3, R3, R7, RZ, 0x1f ;  /* 0x0000000703037211 */ /* 0x000fc800078ff8ff */
[----:B------:R-:W-:-:S05]  /*1e20*/  SHF.R.U32.HI R3, RZ, 0x2, R3 ;  /* 0x00000002ff037819 */ /* 0x000fca0000011603 */
[----:B------:R-:W-:-:S04]  /*1e30*/  IMAD R3, R3, -0x7, R5 ;  /* 0xfffffff903037824 */ /* 0x000fc800078e0205 */
[----:B------:R-:W-:-:S04]  /*1e40*/  IMAD R3, R3, 0x8, R6 ;  /* 0x0000000803037824 */ /* 0x000fc800078e0206 */
[----:B------:R-:W-:-:S05]  /*1e50*/  VIADD R3, R3, 0x38038 ;  /* 0x0003803803037836 */ /* 0x000fca0000000000 */
[----:B------:R-:W-:-:S04]  /*1e60*/  PRMT R3, R4, 0x654, R3 ;  /* 0x0000065404037816 */ /* 0x000fc80000000003 */
[----:B------:R0:W-:Y:S03]  /*1e70*/  SYNCS.ARRIVE.TRANS64.RED.A1T0 RZ, [R3+URZ], RZ ;  /* 0x000000ff03ff79a7 */ /* 0x0001e6000810043f */
.L_x_26:
[----:B------:R-:W-:Y:S05]  /*1e80*/  BSYNC B0 ;  /* 0x0000000000007941 */ /* 0x000fea0003800000 */
.L_x_25:
[----:B------:R-:W-:Y:S05]  /*1e90*/  @P1 BRA `(.L_x_23) ;  /* 0x0000000000041947 */ /* 0x000fea0003800000 */
[----:B------:R-:W-:Y:S01]  /*1ea0*/  BPT.TRAP 0x1 ;  /* 0x000000040000795c */ /* 0x000fe20000300000 */
.L_x_23:
[----:B0-----:R-:W0:Y:S01]  /*1eb0*/  S2R R3, SR_TID.X ;  /* 0x0000000000037919 */ /* 0x001e220000002100 */
[----:B------:R-:W1:Y:S01]  /*1ec0*/  LDC.64 R18, c[0x0][0x280] ;  /* 0x0000a000ff127b82 */ /* 0x000e620000000a00 */
[----:B------:R-:W4:Y:S07]  /*1ed0*/  S2R R11, SR_CTAID.X ;  /* 0x00000000000b7919 */ /* 0x000f2e0000002500 */
[----:B------:R-:W2:Y:S01]  /*1ee0*/  LDC.64 R166, c[0x0][0x658] ;  /* 0x00019600ffa67b82 */ /* 0x000ea20000000a00 */
[----:B0-----:R-:W-:-:S04]  /*1ef0*/  SHF.R.S32.HI R4, RZ, 0x1f, R3 ;  /* 0x0000001fff047819 */ /* 0x001fc80000011403 */
[----:B------:R-:W-:Y:S01]  /*1f00*/  LEA.HI R4, R4, R3, RZ, 0x7 ;  /* 0x0000000304047211 */ /* 0x000fe200078f38ff */
[----:B----4-:R-:W-:-:S03]  /*1f10*/  IMAD.SHL.U32 R10, R11, 0x80, RZ ;  /* 0x000000800b0a7824 */ /* 0x010fc600078e00ff */
[----:B------:R-:W-:Y:S02]  /*1f20*/  LOP3.LUT R4, R4, 0xffffff80, RZ, 0xc0, !PT ;  /* 0xffffff8004047812 */ /* 0x000fe400078ec0ff */
[----:B-1----:R-:W-:-:S03]  /*1f30*/  ISETP.GE.AND P0, PT, R10, R18, PT ;  /* 0x000000120a00720c */ /* 0x002fc60003f06270 */
[----:B------:R-:W-:-:S05]  /*1f40*/  IMAD.IADD R8, R3, 0x1, -R4 ;  /* 0x0000000103087824 */ /* 0x000fca00078e0a04 */
[----:B------:R-:W-:-:S04]  /*1f50*/  SHF.R.S32.HI R7, RZ, 0x1f, R8 ;  /* 0x0000001fff077819 */ /* 0x000fc80000011408 */
[CC--:B------:R-:W-:Y:S02]  /*1f60*/  LEA.HI R3, R7.reuse, R8.reuse, RZ, 0x2 ;  /* 0x0000000807037211 */ /* 0x0c0fe400078f10ff */
[----:B------:R-:W-:Y:S02]  /*1f70*/  LEA.HI R6, R7, R8, RZ, 0x5 ;  /* 0x0000000807067211 */ /* 0x000fe400078f28ff */
[--C-:B------:R-:W-:Y:S02]  /*1f80*/  SHF.R.S32.HI R4, RZ, 0x2, R3.reuse ;  /* 0x00000002ff047819 */ /* 0x100fe40000011403 */
[----:B------:R-:W-:Y:S02]  /*1f90*/  SHF.R.S32.HI R5, RZ, 0x1f, R3 ;  /* 0x0000001fff057819 */ /* 0x000fe40000011403 */
[----:B------:R-:W-:Y:S02]  /*1fa0*/  LOP3.LUT R3, R3, 0xfffffffc, RZ, 0xc0, !PT ;  /* 0xfffffffc03037812 */ /* 0x000fe400078ec0ff */
[----:B------:R-:W-:-:S02]  /*1fb0*/  LEA.HI R5, R5, R4, RZ, 0x3 ;  /* 0x0000000405057211 */ /* 0x000fc400078f18ff */
[----:B------:R-:W-:Y:S01]  /*1fc0*/  SHF.R.S32.HI R9, RZ, 0x5, R6 ;  /* 0x00000005ff097819 */ /* 0x000fe20000011406 */
[----:B------:R-:W-:Y:S01]  /*1fd0*/  IMAD.IADD R8, R8, 0x1, -R3 ;  /* 0x0000000108087824 */ /* 0x000fe200078e0a03 */
[----:B------:R-:W-:-:S03]  /*1fe0*/  LOP3.LUT R5, R5, 0xfffffff8, RZ, 0xc0, !PT ;  /* 0xfffffff805057812 */ /* 0x000fc600078ec0ff */
[----:B------:R-:W-:Y:S02]  /*1ff0*/  IMAD.SHL.U32 R12, R8, 0x2, RZ ;  /* 0x00000002080c7824 */ /* 0x000fe400078e00ff */
[----:B------:R-:W-:-:S03]  /*2000*/  IMAD.IADD R4, R4, 0x1, -R5 ;  /* 0x0000000104047824 */ /* 0x000fc600078e0a05 */
[----:B------:R-:W-:Y:S02]  /*2010*/  SHF.R.S32.HI R13, RZ, 0x1f, R12 ;  /* 0x0000001fff0d7819 */ /* 0x000fe4000001140c */
[----:B------:R-:W-:-:S03]  /*2020*/  SHF.R.S32.HI R5, RZ, 0x1f, R4 ;  /* 0x0000001fff057819 */ /* 0x000fc60000011404 */
[----:B------:R-:W-:-:S04]  /*2030*/  IMAD.WIDE R158, R9, 0x10, R4 ;  /* 0x00000010099e7825 */ /* 0x000fc800078e0204 */
[----:B------:R-:W-:Y:S01]  /*2040*/  IMAD.WIDE R158, R11, 0x80, R158 ;  /* 0x000000800b9e7825 */ /* 0x000fe200078e029e */
[----:B--2---:R-:W-:Y:S06]  /*2050*/  @P0 EXIT ;  /* 0x000000000000094d */ /* 0x004fec0003800000 */
[----:B------:R-:W-:Y:S01]  /*2060*/  ULDC UR4, c[0x0][0x288] ;  /* 0x0000a20000047ab9 */ /* 0x000fe20000000800 */
[----:B------:R-:W-:Y:S01]  /*2070*/  IMAD.SHL.U32 R155, R16, 0x80, RZ ;  /* 0x00000080109b7824 */ /* 0x000fe200078e00ff */
[----:B------:R-:W-:Y:S01]  /*2080*/  ISETP.GE.AND P0, PT, R21, UR4, PT ;  /* 0x0000000415007c0c */ /* 0x000fe2000bf06270 */
[-C--:B------:R-:W-:Y:S01]  /*2090*/  IMAD.WIDE.U32 R6, R158, R166.reuse, R12 ;  /* 0x000000a69e067225 */ /* 0x080fe200078e000c */
[----:B------:R-:W-:Y:S01]  /*20a0*/  SHF.R.S32.HI R152, RZ, 0x1f, R21 ;  /* 0x0000001fff987819 */ /* 0x000fe20000011415 */
[----:B------:R-:W-:Y:S01]  /*20b0*/  ULDC.64 UR4, c[0x0][0x660] ;  /* 0x0001980000047ab9 */ /* 0x000fe20000000a00 */
[----:B------:R-:W-:Y:S01]  /*20c0*/  ISETP.GE.OR P0, PT, R155, R19, P0 ;  /* 0x000000139b00720c */ /* 0x000fe20000706670 */
[----:B------:R-:W-:Y:S01]  /*20d0*/  IMAD R3, R159, R166, RZ ;  /* 0x000000a69f037224 */ /* 0x000fe200078e02ff */
[----:B------:R-:W-:Y:S01]  /*20e0*/  SHF.R.S32.HI R153, RZ, 0x1f, R155 ;  /* 0x0000001fff997819 */ /* 0x000fe2000001149b */
[----:B------:R-:W-:Y:S01]  /*20f0*/  IMAD R16, R152, UR4, RZ ;  /* 0x0000000498107c24 */ /* 0x000fe2000f8e02ff */
[----:B------:R-:W-:Y:S01]  /*2100*/  IADD3 R6, P1, R155, R6, RZ ;  /* 0x000000069b067210 */ /* 0x000fe20007f3e0ff */
[----:B------:R-:W-:-:S05]  /*2110*/  IMAD R3, R158, R167, R3 ;  /* 0x000000a79e037224 */ /* 0x000fca00078e0203 */
[----:B------:R-:W-:-:S03]  /*2120*/  IADD3.X R7, R153, R7, R3, P1, !PT ;  /* 0x0000000799077210 */ /* 0x000fc60000ffe403 */
[----:B------:R-:W-:Y:S05]  /*2130*/  @P0 EXIT ;  /* 0x000000000000094d */ /* 0x000fea0003800000 */
[----:B------:R-:W-:Y:S01]  /*2140*/  ULDC UR6, c[0x0][0x28c] ;  /* 0x0000a30000067ab9 */ /* 0x000fe20000000800 */
[C---:B------:R-:W-:Y:S01]  /*2150*/  IMAD R3, R21.reuse, UR5, R16 ;  /* 0x0000000515037c24 */ /* 0x040fe2000f8e0210 */
[----:B------:R-:W-:Y:S01]  /*2160*/  ISETP.GE.AND P0, PT, R162, UR6, PT ;  /* 0x00000006a2007c0c */ /* 0x000fe2000bf06270 */
[----:B------:R-:W-:Y:S01]  /*2170*/  ULDC UR6, c[0x0][0x290] ;  /* 0x0000a40000067ab9 */ /* 0x000fe20000000800 */
[----:B------:R-:W-:Y:S01]  /*2180*/  SHF.R.S32.HI R16, RZ, 0x1f, R14 ;  /* 0x0000001fff107819 */ /* 0x000fe2000001140e */
[----:B------:R-:W-:Y:S01]  /*2190*/  IMAD.WIDE.U32 R6, R21, UR4, R6 ;  /* 0x0000000415067c25 */ /* 0x000fe2000f8e0006 */
[----:B------:R-:W-:Y:S01]  /*21a0*/  ISETP.GE.OR P0, PT, R14, UR6, P0 ;  /* 0x000000060e007c0c */ /* 0x000fe20008706670 */
[----:B------:R-:W-:Y:S01]  /*21b0*/  ULDC.64 UR4, c[0x0][0x670] ;  /* 0x00019c0000047ab9 */ /* 0x000fe20000000a00 */
[----:B------:R-:W-:Y:S01]  /*21c0*/  SHF.R.S32.HI R15, RZ, 0x1f, R162 ;  /* 0x0000001fff0f7819 */ /* 0x000fe200000114a2 */
[----:B------:R-:W-:Y:S02]  /*21d0*/  IMAD.IADD R7, R7, 0x1, R3 ;  /* 0x0000000107077824 */ /* 0x000fe400078e0203 */
[----:B------:R-:W-:-:S02]  /*21e0*/  IMAD R11, R16, UR4, RZ ;  /* 0x00000004100b7c24 */ /* 0x000fc4000f8e02ff */
[----:B------:R-:W-:-:S04]  /*21f0*/  IMAD.WIDE.U32 R6, R14, UR4, R6 ;  /* 0x000000040e067c25 */ /* 0x000fc8000f8e0006 */
[----:B------:R-:W-:Y:S02]  /*2200*/  IMAD R11, R14, UR5, R11 ;  /* 0x000000050e0b7c24 */ /* 0x000fe4000f8e020b */
[----:B------:R-:W-:Y:S01]  /*2210*/  IMAD R3, R9, -0x10, -R10 ;  /* 0xfffffff009037824 */ /* 0x000fe200078e0a0a */
[----:B------:R-:W-:Y:S06]  /*2220*/  @P0 EXIT ;  /* 0x000000000000094d */ /* 0x000fec0003800000 */
[----:B------:R-:W-:Y:S01]  /*2230*/  ULDC.64 UR4, c[0x0][0x668] ;  /* 0x00019a0000047ab9 */ /* 0x000fe20000000a00 */
[----:B---3-5:R-:W-:Y:S01]  /*2240*/  FSETP.NEU.AND P1, PT, R2, RZ, PT ;  /* 0x000000ff0200720b */ /* 0x028fe20003f2d000 */
[----:B------:R-:W-:Y:S01]  /*2250*/  IMAD.IADD R7, R7, 0x1, R11 ;  /* 0x0000000107077824 */ /* 0x000fe200078e020b */
[----:B------:R-:W-:Y:S01]  /*2260*/  IADD3 R3, R3, R18, -R4 ;  /* 0x0000001203037210 */ /* 0x000fe20007ffe804 */
[----:B------:R-:W-:Y:S01]  /*2270*/  IMAD R5, R15, UR4, RZ ;  /* 0x000000040f057c24 */ /* 0x000fe2000f8e02ff */
[----:B------:R-:W-:Y:S01]  /*2280*/  SHF.L.U64.HI R157, R166, 0x6, R167 ;  /* 0x00000006a69d7819 */ /* 0x000fe200000102a7 */
[----:B------:R-:W-:Y:S01]  /*2290*/  IMAD R8, R8, -0x2, R19 ;  /* 0xfffffffe08087824 */ /* 0x000fe200078e0213 */
[----:B------:R-:W-:Y:S01]  /*22a0*/  SHF.L.U64.HI R167, R166, 0x3, R167 ;  /* 0x00000003a6a77819 */ /* 0x000fe200000102a7 */
[C---:B------:R-:W-:Y:S02]  /*22b0*/  IMAD R9, R162.reuse, UR5, R5 ;  /* 0x00000005a2097c24 */ /* 0x040fe4000f8e0205 */
[----:B------:R-:W-:Y:S01]  /*22c0*/  IMAD.WIDE.U32 R10, R162, UR4, R6 ;  /* 0x00000004a20a7c25 */ /* 0x000fe2000f8e0006 */
[----:B------:R-:W-:-:S03]  /*22d0*/  ULDC.64 UR4, c[0x0][0x640] ;  /* 0x0001900000047ab9 */ /* 0x000fc60000000a00 */
[----:B------:R-:W-:Y:S02]  /*22e0*/  IMAD.IADD R4, R8, 0x1, -R155 ;  /* 0x0000000108047824 */ /* 0x000fe400078e0a9b */
[----:B------:R-:W-:Y:S02]  /*22f0*/  IMAD R5, R15, UR4, RZ ;  /* 0x000000040f057c24 */ /* 0x000fe4000f8e02ff */
[----:B------:R-:W-:Y:S01]  /*2300*/  IMAD.SHL.U32 R20, R166, 0x40, RZ ;  /* 0x00000040a6147824 */ /* 0x000fe200078e00ff */
[----:B------:R-:W-:Y:S01]  /*2310*/  ISETP.GT.AND P5, PT, R4, RZ, PT ;  /* 0x000000ff0400720c */ /* 0x000fe20003fa4270 */
[----:B------:R-:W-:Y:S02]  /*2320*/  IMAD R161, R162, UR5, R5 ;  /* 0x00000005a2a17c24 */ /* 0x000fe4000f8e0205 */
[----:B------:R-:W-:Y:S01]  /*2330*/  IMAD.SHL.U32 R156, R166, 0x8, RZ ;  /* 0x00000008a69c7824 */ /* 0x000fe200078e00ff */
[----:B------:R-:W-:Y:S01]  /*2340*/  ISETP.GT.AND P0, PT, R3, RZ, P5 ;  /* 0x000000ff0300720c */ /* 0x000fe20002f04270 */
[----:B------:R-:W-:Y:S01]  /*2350*/  IMAD.IADD R23, R11, 0x1, R9 ;  /* 0x000000010b177824 */ /* 0x000fe200078e0209 */
[----:B------:R-:W-:Y:S11]  /*2360*/  @!P1 BRA `(.L_x_27) ;  /* 0x00000064000c9947 */ /* 0x000ff60003800000 */
[----:B------:R-:W-:Y:S01]  /*2370*/  IADD3 R6, P1, R155, R12, RZ ;  /* 0x0000000c9b067210 */ /* 0x000fe20007f3e0ff */
[----:B------:R-:W-:Y:S01]  /*2380*/  ULDC.64 UR6, c[0x0][0x638] ;  /* 0x00018e0000067ab9 */ /* 0x000fe20000000a00 */
[----:B------:R-:W-:Y:S01]  /*2390*/  ULDC.64 UR8, c[0x0][0x648] ;  /* 0x0001920000087ab9 */ /* 0x000fe20000000a00 */
[----:B------:R-:W-:Y:S01]  /*23a0*/  IMAD R152, R152, UR6, RZ ;  /* 0x0000000698987c24 */ /* 0x000fe2000f8e02ff */
[----:B------:R-:W-:Y:S01]  /*23b0*/  ULDC.64 UR10, c[0x0][0x630] ;  /* 0x00018c00000a7ab9 */ /* 0x000fe20000000a00 */
[----:B------:R-:W-:Y:S01]  /*23c0*/  IMAD.X R7, R153, 0x1, R13, P1 ;  /* 0x0000000199077824 */ /* 0x000fe200008e060d */
[----:B------:R-:W-:Y:S01]  /*23d0*/  ULDC.64 UR14, c[0x0][0x628] ;  /* 0x00018a00000e7ab9 */ /* 0x000fe20000000a00 */
[C---:B------:R-:W-:Y:S02]  /*23e0*/  IMAD R152, R21.reuse, UR7, R152 ;  /* 0x0000000715987c24 */ /* 0x040fe4000f8e0298 */
[----:B------:R-:W-:-:S04]  /*23f0*/  IMAD.WIDE.U32 R6, R21, UR6, R6 ;  /* 0x0000000615067c25 */ /* 0x000fc8000f8e0006 */
[----:B------:R-:W-:Y:S02]  /*2400*/  IMAD R5, R16, UR8, RZ ;  /* 0x0000000810057c24 */ /* 0x000fe4000f8e02ff */
[----:B------:R-:W-:Y:S02]  /*2410*/  IMAD.IADD R7, R7, 0x1, R152 ;  /* 0x0000000107077824 */ /* 0x000fe400078e0298 */
[C---:B------:R-:W-:Y:S02]  /*2420*/  IMAD R154, R14.reuse, UR9, R5 ;  /* 0x000000090e9a7c24 */ /* 0x040fe4000f8e0205 */
[----:B------:R-:W-:-:S04]  /*2430*/  IMAD.WIDE.U32 R6, R14, UR8, R6 ;  /* 0x000000080e067c25 */ /* 0x000fc8000f8e0006 */
[----:B------:R-:W-:Y:S02]  /*2440*/  IMAD.IADD R7, R7, 0x1, R154 ;  /* 0x0000000107077824 */ /* 0x000fe400078e029a */
[----:B------:R-:W-:Y:S02]  /*2450*/  IMAD R5, R159, UR10, RZ ;  /* 0x0000000a9f057c24 */ /* 0x000fe4000f8e02ff */
[----:B------:R-:W-:-:S04]  /*2460*/  IMAD.WIDE.U32 R16, R162, UR4, R6 ;  /* 0x00000004a2107c25 */ /* 0x000fc8000f8e0006 */
[----:B------:R-:W-:Y:S02]  /*2470*/  IMAD.IADD R19, R161, 0x1, R17 ;  /* 0x00000001a1137824 */ /* 0x000fe400078e0211 */
[----:B------:R-:W-:Y:S02]  /*2480*/  IMAD.MOV.U32 R18, RZ, RZ, R16 ;  /* 0x000000ffff127224 */ /* 0x000fe400078e0010 */
[C---:B------:R-:W-:Y:S02]  /*2490*/  IMAD R15, R158.reuse, UR11, R5 ;  /* 0x0000000b9e0f7c24 */ /* 0x040fe4000f8e0205 */
[----:B------:R-:W-:-:S04]  /*24a0*/  IMAD.WIDE.U32 R6, R158, UR10, R18 ;  /* 0x0000000a9e067c25 */ /* 0x000fc8000f8e0012 */
[----:B------:R-:W-:Y:S01]  /*24b0*/  IMAD.IADD R5, R7, 0x1, R15 ;  /* 0x0000000107057824 */ /* 0x000fe200078e020f */
[----:B------:R-:W-:-:S04]  /*24c0*/  LEA R8, P1, R6, UR14, 0x1 ;  /* 0x0000000e06087c11 */ /* 0x000fc8000f8208ff */
[----:B------:R-:W-:-:S05]  /*24d0*/  LEA.HI.X R9, R6, UR15, R5, 0x1, P1 ;  /* 0x0000000f06097c11 */ /* 0x000fca00088f0c05 */
[----:B------:R0:W2:Y:S01]  /*24e0*/  @P0 LDG.E.LTC128B.U16 R5, desc[UR12][R8.64] ;  /* 0x0000000c08050981 */ /* 0x0000a2000c1e1520 */
[----:B------:R-:W-:Y:S01]  /*24f0*/  IMAD.WIDE.U32 R162, R162, UR4, RZ ;  /* 0x00000004a2a27c25 */ /* 0x000fe2000f8e00ff */
[----:B------:R-:W-:Y:S01]  /*2500*/  ULDC.64 UR4, c[0x0][0x650] ;  /* 0x0001940000047ab9 */ /* 0x000fe20000000a00 */
[----:B------:R-:W-:Y:S01]  /*2510*/  ISETP.GT.AND P4, PT, R4, 0x1, PT ;  /* 0x000000010400780c */ /* 0x000fe20003f84270 */
[----:B------:R-:W-:Y:S01]  /*2520*/  BSSY B0, `(.L_x_28) ;  /* 0x0000019000007945 */ /* 0x000fe20003800000 */
[----:B------:R-:W-:Y:S02]  /*2530*/  IMAD.IADD R161, R163, 0x1, R161 ;  /* 0x00000001a3a17824 */ /* 0x000fe400078e02a1 */
[----:B------:R-:W-:-:S04]  /*2540*/  IMAD.MOV.U32 R160, RZ, RZ, R162 ;  /* 0x000000ffffa07224 */ /* 0x000fc800078e00a2 */
[----:B------:R-:W-:-:S04]  /*2550*/  IMAD.WIDE.U32 R6, R158, UR10, R160 ;  /* 0x0000000a9e067c25 */ /* 0x000fc8000f8e00a0 */
[----:B------:R-:W-:Y:S02]  /*2560*/  IMAD.IADD R7, R15, 0x1, R7 ;  /* 0x000000010f077824 */ /* 0x000fe400078e0207 */
[----:B------:R-:W-:-:S04]  /*2570*/  IMAD.WIDE.U32 R6, R14, UR8, R6 ;  /* 0x000000080e067c25 */ /* 0x000fc8000f8e0006 */
[----:B------:R-:W-:Y:S02]  /*2580*/  IMAD.IADD R7, R154, 0x1, R7 ;  /* 0x000000019a077824 */ /* 0x000fe400078e0207 */
[----:B------:R-:W-:-:S04]  /*2590*/  IMAD.WIDE.U32 R6, R21, UR6, R6 ;  /* 0x0000000615067c25 */ /* 0x000fc8000f8e0006 */
[----:B------:R-:W-:Y:S01]  /*25a0*/  IMAD.IADD R22, R152, 0x1, R7 ;  /* 0x0000000198167824 */ /* 0x000fe200078e0207 */
[----:B0-----:R-:W-:Y:S02]  /*25b0*/  IADD3 R9, P2, P3, R155, R6, R12 ;  /* 0x000000069b097210 */ /* 0x001fe40007b5e00c */
[C---:B------:R-:W-:Y:S02]  /*25c0*/  LEA R6, P1, R10.reuse, UR4, 0x1 ;  /* 0x000000040a067c11 */ /* 0x040fe4000f8208ff */
[----:B------:R-:W-:Y:S02]  /*25d0*/  IADD3.X R22, R153, R22, R13, P2, P3 ;  /* 0x0000001699167210 */ /* 0x000fe400017e640d */
[----:B------:R-:W-:Y:S02]  /*25e0*/  LEA.HI.X R7, R10, UR5, R23, 0x1, P1 ;  /* 0x000000050a077c11 */ /* 0x000fe400088f0c17 */
[----:B------:R-:W-:Y:S02]  /*25f0*/  ISETP.GT.AND P1, PT, R3, RZ, P4 ;  /* 0x000000ff0300720c */ /* 0x000fe40002724270 */
[----:B------:R-:W-:-:S04]  /*2600*/  LEA R8, P2, R9, UR14, 0x1 ;  /* 0x0000000e09087c11 */ /* 0x000fc8000f8408ff */
[----:B------:R-:W-:Y:S01]  /*2610*/  LEA.HI.X R9, R9, UR15, R22, 0x1, P2 ;  /* 0x0000000f09097c11 */ /* 0x000fe200090f0c16 */
[----:B--2---:R-:W-:-:S04]  /*2620*/  IMAD.U32 R11, R5, 0x10000, RZ ;  /* 0x00010000050b7824 */ /* 0x004fc800078e00ff */
[----:B------:R-:W-:-:S04]  /*2630*/  FMUL R11, R11, R2 ;  /* 0x000000020b0b7220 */ /* 0x000fc80000400000 */
[C---:B------:R-:W-:Y:S01]  /*2640*/  FFMA R11, R88.reuse, R0, R11 ;  /* 0x00000000580b7223 */ /* 0x040fe2000000000b */
[----:B------:R-:W-:-:S04]  /*2650*/  LOP3.LUT R88, R88, 0xfffffffd, RZ, 0xc0, !PT ;  /* 0xfffffffd58587812 */ /* 0x000fc800078ec0ff */
[----:B------:R-:W-:Y:S02]  /*2660*/  F2FP.BF16.F32.PACK_AB R11, RZ, R11 ;  /* 0x0000000bff0b723e */ /* 0x000fe400000010ff */
[----:B------:R-:W-:-:S03]  /*2670*/  @P4 LOP3.LUT R88, R88, 0x2, RZ, 0xfc, !PT ;  /* 0x0000000258584812 */ /* 0x000fc600078efcff */
[----:B------:R0:W-:Y:S01]  /*2680*/  @P0 STG.E.U16 desc[UR12][R6.64], R11 ;  /* 0x0000000b06000986 */ /* 0x0001e2000c10150c */
[----:B------:R-:W-:Y:S05]  /*2690*/  @!P1 BRA `(.L_x_29) ;  /* 0x0000000000049947 */ /* 0x000fea0003800000 */
[----:B------:R1:W5:Y:S02]  /*26a0*/  LDG.E.LTC128B.U16 R5, desc[UR12][R8.64+0x2] ;  /* 0x0000020c08057981 */ /* 0x000364000c1e1520 */
.L_x_29:
[----:B------:R-:W-:Y:S05]  /*26b0*/  BSYNC B0 ;  /* 0x0000000000007941 */ /* 0x000fea0003800000 */
.L_x_28:
[----:B------:R-:W-:Y:S01]  /*26c0*/  USHF.L.U32 UR4, UR10, 0x3, URZ ;  /* 0x000000030a047899 */ /* 0x000fe2000800063f */
[----:B0----5:R-:W-:Y:S01]  /*26d0*/  IMAD.U32 R11, R5, 0x10000, RZ ;  /* 0x00010000050b7824 */ /* 0x021fe200078e00ff */
[----:B------:R-:W-:Y:S01]  /*26e0*/  USHF.L.U64.HI UR5, UR10, 0x3, UR11 ;  /* 0x000000030a057899 */ /* 0x000fe2000801020b */
[----:B------:R-:W-:Y:S02]  /*26f0*/  ISETP.GT.AND P0, PT, R3, 0x8, P5 ;  /* 0x000000080300780c */ /* 0x000fe40002f04270 */
[----:B------:R-:W-:Y:S01]  /*2700*/  FMUL R22, R11, R2 ;  /* 0x000000020b167220 */ /* 0x000fe20000400000 */
[----:B------:R-:W-:Y:S02]  /*2710*/  IMAD.U32 R164, RZ, RZ, UR4 ;  /* 0x00000004ffa47e24 */ /* 0x000fe4000f8e00ff */
[----:B------:R-:W-:Y:S02]  /*2720*/  IMAD.U32 R165, RZ, RZ, UR5 ;  /* 0x00000005ffa57e24 */ /* 0x000fe4000f8e00ff */
[----:B------:R-:W-:Y:S01]  /*2730*/  FFMA R22, R89, R0, R22 ;  /* 0x0000000059167223 */ /* 0x000fe20000000016 */
[----:B------:R-:W-:Y:S01]  /*2740*/  PRMT R89, R5, 0x7610, R89 ;  /* 0x0000761005597816 */ /* 0x000fe20000000059 */
[----:B------:R-:W-:-:S03]  /*2750*/  IMAD.WIDE.U32 R10, R158, UR10, R164 ;  /* 0x0000000a9e0a7c25 */ /* 0x000fc6000f8e00a4 */
[----:B------:R-:W-:Y:S01]  /*2760*/  F2FP.BF16.F32.PACK_AB R23, RZ, R22 ;  /* 0x00000016ff17723e */ /* 0x000fe200000010ff */
[----:B------:R-:W-:Y:S01]  /*2770*/  IMAD.IADD R15, R15, 0x1, R11 ;  /* 0x000000010f0f7824 */ /* 0x000fe200078e020b */
[----:B------:R-:W-:Y:S02]  /*2780*/  IADD3 R11, P2, R16, R10, RZ ;  /* 0x0000000a100b7210 */ /* 0x000fe40007f5e0ff */
[----:B------:R-:W-:-:S03]  /*2790*/  PRMT R168, R23, 0x7610, R168 ;  /* 0x0000761017a87816 */ /* 0x000fc600000000a8 */
[----:B------:R-:W-:Y:S01]  /*27a0*/  IMAD.X R166, R15, 0x1, R19, P2 ;  /* 0x000000010fa67824 */ /* 0x000fe200010e0613 */
[C---:B------:R-:W-:Y:S01]  /*27b0*/  LEA R22, P2, R11.reuse, UR14, 0x1 ;  /* 0x0000000e0b167c11 */ /* 0x040fe2000f8408ff */
[----:B------:R0:W-:Y:S03]  /*27c0*/  @P1 STG.E.U16 desc[UR12][R6.64+0x2], R168 ;  /* 0x000002a806001986 */ /* 0x0001e6000c10150c */
[----:B------:R-:W-:-:S05]  /*27d0*/  LEA.HI.X R23, R11, UR15, R166, 0x1, P2 ;  /* 0x0000000f0b177c11 */ /* 0x000fca00090f0ca6 */
[----:B------:R2:W3:Y:S01]  /*27e0*/  @P0 LDG.E.LTC128B.U16 R89, desc[UR12][R22.64] ;  /* 0x0000000c16590981 */ /* 0x0004e2000c1e1520 */
[----:B------:R-:W-:Y:S01]  /*27f0*/  IADD3 R10, P1, R162, R10, RZ ;  /* 0x0000000aa20a7210 */ /* 0x000fe20007f3e0ff */
[----:B------:R-:W-:Y:S04]  /*2800*/  BSSY B0, `(.L_x_30) ;  /* 0x0000016000007945 */ /* 0x000fe80003800000 */
[----:B------:R-:W-:Y:S01]  /*2810*/  IMAD.X R11, R15, 0x1, R161, P1 ;  /* 0x000000010f0b7824 */ /* 0x000fe200008e06a1 */
[----:B------:R-:W-:Y:S01]  /*2820*/  SHF.L.U64.HI R15, R156, 0x1, R167 ;  /* 0x000000019c0f7819 */ /* 0x000fe200000102a7 */
[----:B------:R-:W-:-:S04]  /*2830*/  IMAD.WIDE.U32 R10, R14, UR8, R10 ;  /* 0x000000080e0a7c25 */ /* 0x000fc8000f8e000a */
[----:B------:R-:W-:Y:S02]  /*2840*/  IMAD.IADD R11, R154, 0x1, R11 ;  /* 0x000000019a0b7824 */ /* 0x000fe400078e020b */
[----:B------:R-:W-:-:S04]  /*2850*/  IMAD.WIDE.U32 R10, R21, UR6, R10 ;  /* 0x00000006150a7c25 */ /* 0x000fc8000f8e000a */
[----:B--2---:R-:W-:Y:S01]  /*2860*/  IMAD.IADD R23, R152, 0x1, R11 ;  /* 0x0000000198177824 */ /* 0x004fe200078e020b */
[----:B------:R-:W-:Y:S01]  /*2870*/  IADD3 R11, P2, P3, R155, R10, R12 ;  /* 0x0000000a9b0b7210 */ /* 0x000fe20007b5e00c */
[----:B---3--:R-:W-:-:S04]  /*2880*/  IMAD.U32 R5, R89, 0x10000, RZ ;  /* 0x0001000059057824 */ /* 0x008fc800078e00ff */
[----:B------:R-:W-:-:S04]  /*2890*/  FMUL R5, R5, R2 ;  /* 0x0000000205057220 */ /* 0x000fc80000400000 */
[----:B------:R-:W-:Y:S01]  /*28a0*/  FFMA R90, R90, R0, R5 ;  /* 0x000000005a5a7223 */ /* 0x000fe20000000005 */
[----:B------:R-:W-:-:S04]  /*28b0*/  IMAD.SHL.U32 R5, R156, 0x2, RZ ;  /* 0x000000029c057824 */ /* 0x000fc800078e00ff */
[----:B------:R-:W-:Y:S02]  /*28c0*/  F2FP.BF16.F32.PACK_AB R156, RZ, R90 ;  /* 0x0000005aff9c723e */ /* 0x000fe400000010ff */
[----:B------:R-:W-:Y:S02]  /*28d0*/  IADD3 R22, P1, R5, R6, RZ ;  /* 0x0000000605167210 */ /* 0x000fe40007f3e0ff */
[----:B------:R-:W-:Y:S02]  /*28e0*/  IADD3.X R90, R153, R23, R13, P2, P3 ;  /* 0x00000017995a7210 */ /* 0x000fe400017e640d */
[----:B------:R-:W-:Y:S01]  /*28f0*/  ISETP.GT.AND P2, PT, R3, 0x8, P4 ;  /* 0x000000080300780c */ /* 0x000fe20002744270 */
[----:B------:R-:W-:Y:S01]  /*2900*/  IMAD.X R23, R15, 0x1, R7, P1 ;  /* 0x000000010f177824 */ /* 0x000fe200008e0607 */
[----:B------:R-:W-:-:S04]  /*2910*/  LEA R10, P3, R11, UR14, 0x1 ;  /* 0x0000000e0b0a7c11 */ /* 0x000fc8000f8608ff */
[----:B------:R0:W-:Y:S01]  /*2920*/  @P0 STG.E.U16 desc[UR12][R22.64], R156 ;  /* 0x0000009c16000986 */ /* 0x0001e2000c10150c */
[----:B------:R-:W-:-:S06]  /*2930*/  LEA.HI.X R11, R11, UR15, R90, 0x1, P3 ;  /* 0x0000000f0b0b7c11 */ /* 0x000fcc00098f0c5a */
[----:B------:R-:W-:Y:S05]  /*2940*/  @!P2 BRA `(.L_x_31) ;  /* 0x000000000004a947 */ /* 0x000fea0003800000 */
[----:B------:R2:W5:Y:S02]  /*2950*/  LDG.E.LTC128B.U16 R89, desc[UR12][R10.64+0x2] ;  /* 0x0000020c0a597981 */ /* 0x000564000c1e1520 */
.L_x_31:
[----:B------:R-:W-:Y:S05]  /*2960*/  BSYNC B0 ;  /* 0x0000000000007941 */ /* 0x000fea0003800000 */
.L_x_30:
[----:B-----5:R-:W-:Y:S01]  /*2970*/  IMAD.U32 R167, R89, 0x10000, RZ ;  /* 0x0001000059a77824 */ /* 0x020fe200078e00ff */
[----:B------:R-:W-:Y:S01]  /*2980*/  ISETP.GT.AND P3, PT, R4, 0x8, PT ;  /* 0x000000080400780c */ /* 0x000fe20003f64270 */
[----:B------:R-:W-:Y:S01]  /*2990*/  BSSY B0, `(.L_x_32) ;  /* 0x000000a000007945 */ /* 0x000fe20003800000 */
[----:B------:R-:W-:Y:S01]  /*29a0*/  LOP3.LUT R88, R88, 0xfffffffb, RZ, 0xc0, !PT ;  /* 0xfffffffb58587812 */ /* 0x000fe200078ec0ff */
[----:B------:R-:W-:Y:S01]  /*29b0*/  FMUL R90, R167, R2 ;  /* 0x00000002a75a7220 */ /* 0x000fe20000400000 */
[----:B------:R-:W-:-:S03]  /*29c0*/  ISETP.GT.AND P0, PT, R3, RZ, P3 ;  /* 0x000000ff0300720c */ /* 0x000fc60001f04270 */
[----:B------:R-:W-:-:S05]  /*29d0*/  FFMA R90, R91, R0, R90 ;  /* 0x000000005b5a7223 */ /* 0x000fca000000005a */
[----:B------:R-:W-:Y:S02]  /*29e0*/  F2FP.BF16.F32.PACK_AB R90, RZ, R90 ;  /* 0x0000005aff5a723e */ /* 0x000fe400000010ff */
[----:B------:R-:W-:-:S03]  /*29f0*/  @P3 LOP3.LUT R88, R88, 0x4, RZ, 0xfc, !PT ;  /* 0x0000000458583812 */ /* 0x000fc600078efcff */
[----:B------:R3:W-:Y:S01]  /*2a00*/  @P2 STG.E.U16 desc[UR12][R22.64+0x2], R90 ;  /* 0x0000025a16002986 */ /* 0x0007e2000c10150c */
[----:B------:R-:W-:Y:S05]  /*2a10*/  @!P0 BRA `(.L_x_33) ;  /* 0x0000000000048947 */ /* 0x000fea0003800000 */
[----:B------:R4:W5:Y:S02]  /*2a20*/  LDG.E.LTC128B.U16 R89, desc[UR12][R8.64+0x10] ;  /* 0x0000100c08597981 */ /* 0x000964000c1e1520 */
.L_x_33:
[----:B------:R-:W-:Y:S05]  /*2a30*/  BSYNC B0 ;  /* 0x0000000000007941 */ /* 0x000fea0003800000 */
.L_x_32:
        /* <DEDUP_REMOVED lines=12> */
.L_x_35:
[----:B------:R-:W-:Y:S05]  /*2b00*/  BSYNC B0 ;  /* 0x0000000000007941 */ /* 0x000fea0003800000 */
.L_x_34:
[----:B0----5:R-:W-:Y:S01]  /*2b10*/  IMAD.U32 R91, R89, 0x10000, RZ ;  /* 0x00010000595b7824 */ /* 0x021fe200078e00ff */
[----:B------:R-:W-:Y:S01]  /*2b20*/  IADD3 R167, P0, R158, 0x40, RZ ;  /* 0x000000409ea77810 */ /* 0x000fe20007f1e0ff */
[----:B------:R-:W-:Y:S02]  /*2b30*/  BSSY B0, `(.L_x_36) ;  /* 0x000000d000007945 */ /* 0x000fe40003800000 */
[----:B---3--:R-:W-:Y:S02]  /*2b40*/  FMUL R90, R91, R2 ;  /* 0x000000025b5a7220 */ /* 0x008fe40000400000 */
[----:B------:R-:W-:Y:S01]  /*2b50*/  IMAD.X R158, RZ, RZ, R159, P0 ;  /* 0x000000ffff9e7224 */ /* 0x000fe200000e069f */
[----:B------:R-:W-:Y:S01]  /*2b60*/  ISETP.GT.AND P0, PT, R3, 0x8, P3 ;  /* 0x000000080300780c */ /* 0x000fe20001f04270 */
[----:B------:R-:W-:Y:S02]  /*2b70*/  FFMA R90, R93, R0, R90 ;  /* 0x000000005d5a7223 */ /* 0x000fe4000000005a */
[----:B------:R-:W-:-:S03]  /*2b80*/  IMAD R158, R158, UR10, RZ ;  /* 0x0000000a9e9e7c24 */ /* 0x000fc6000f8e02ff */
[----:B------:R-:W-:Y:S01]  /*2b90*/  F2FP.BF16.F32.PACK_AB R92, RZ, R90 ;  /* 0x0000005aff5c723e */ /* 0x000fe200000010ff */
[C---:B------:R-:W-:Y:S02]  /*2ba0*/  IMAD R169, R167.reuse, UR11, R158 ;  /* 0x0000000ba7a97c24 */ /* 0x040fe4000f8e029e */
[----:B------:R-:W-:Y:S02]  /*2bb0*/  IMAD.WIDE.U32 R90, R167, UR10, R160 ;  /* 0x0000000aa75a7c25 */ /* 0x000fe4000f8e00a0 */
[----:B------:R0:W-:Y:S02]  /*2bc0*/  @P1 STG.E.U16 desc[UR12][R6.64+0x12], R92 ;  /* 0x0000125c06001986 */ /* 0x0001e4000c10150c */
[----:B------:R-:W-:Y:S01]  /*2bd0*/  IMAD.IADD R93, R169, 0x1, R91 ;  /* 0x00000001a95d7824 */ /* 0x000fe200078e025b */
[----:B------:R-:W-:Y:S06]  /*2be0*/  @!P0 BRA `(.L_x_37) ;  /* 0x0000000000048947 */ /* 0x000fec0003800000 */
[----:B------:R3:W5:Y:S02]  /*2bf0*/  LDG.E.LTC128B.U16 R89, desc[UR12][R10.64+0x10] ;  /* 0x0000100c0a597981 */ /* 0x000764000c1e1520 */
.L_x_37:
[----:B------:R-:W-:Y:S05]  /*2c00*/  BSYNC B0 ;  /* 0x0000000000007941 */ /* 0x000fea0003800000 */
.L_x_36:
[----:B------:R-:W-:Y:S01]  /*2c10*/  IMAD.WIDE.U32 R158, R167, UR10, R164 ;  /* 0x0000000aa79e7c25 */ /* 0x000fe2000f8e00a4 */
[----:B------:R-:W-:Y:S03]  /*2c20*/  BSSY B0, `(.L_x_38) ;  /* 0x0000017000007945 */ /* 0x000fe60003800000 */
[----:B0-----:R-:W-:Y:S02]  /*2c30*/  IMAD.MOV.U32 R92, RZ, RZ, R90 ;  /* 0x000000ffff5c7224 */ /* 0x001fe400078e005a */
[----:B-----5:R-:W-:Y:S02]  /*2c40*/  IMAD.U32 R163, R89, 0x10000, RZ ;  /* 0x0001000059a37824 */ /* 0x020fe400078e00ff */
[----:B------:R-:W-:Y:S01]  /*2c50*/  IMAD.WIDE.U32 R90, R14, UR8, R92 ;  /* 0x000000080e5a7c25 */ /* 0x000fe2000f8e005c */
[----:B------:R-:W-:-:S03]  /*2c60*/  IADD3 R92, P1, R162, R158, RZ ;  /* 0x0000009ea25c7210 */ /* 0x000fc60007f3e0ff */
[----:B------:R-:W-:Y:S01]  /*2c70*/  FMUL R163, R163, R2 ;  /* 0x00000002a3a37220 */ /* 0x000fe20000400000 */
[----:B------:R-:W-:-:S03]  /*2c80*/  IMAD.IADD R165, R169, 0x1, R159 ;  /* 0x00000001a9a57824 */ /* 0x000fc600078e029f */
[----:B------:R-:W-:Y:S01]  /*2c90*/  FFMA R163, R94, R0, R163 ;  /* 0x000000005ea37223 */ /* 0x000fe200000000a3 */
[----:B------:R-:W-:Y:S02]  /*2ca0*/  IMAD.IADD R91, R154, 0x1, R91 ;  /* 0x000000019a5b7824 */ /* 0x000fe400078e025b */
[----:B------:R-:W-:Y:S01]  /*2cb0*/  IMAD.X R93, R165, 0x1, R161, P1 ;  /* 0x00000001a55d7824 */ /* 0x000fe200008e06a1 */
[----:B------:R-:W-:Y:S01]  /*2cc0*/  ISETP.GT.AND P1, PT, R3, 0x8, P2 ;  /* 0x000000080300780c */ /* 0x000fe20001724270 */
[----:B------:R-:W-:Y:S01]  /*2cd0*/  IMAD.WIDE.U32 R90, R21, UR6, R90 ;  /* 0x00000006155a7c25 */ /* 0x000fe2000f8e005a */
[----:B------:R-:W-:-:S03]  /*2ce0*/  F2FP.BF16.F32.PACK_AB R163, RZ, R163 ;  /* 0x000000a3ffa3723e */ /* 0x000fc600000010ff */
[----:B------:R-:W-:Y:S01]  /*2cf0*/  IMAD.WIDE.U32 R92, R14, UR8, R92 ;  /* 0x000000080e5c7c25 */ /* 0x000fe2000f8e005c */
[----:B------:R-:W-:Y:S01]  /*2d00*/  PRMT R14, R89, 0x7610, R14 ;  /* 0x00007610590e7816 */ /* 0x000fe2000000000e */
[----:B------:R0:W-:Y:S01]  /*2d10*/  @P0 STG.E.U16 desc[UR12][R22.64+0x10], R163 ;  /* 0x000010a316000986 */ /* 0x0001e2000c10150c */
[----:B------:R-:W-:Y:S01]  /*2d20*/  IADD3 R94, P0, P2, R155, R90, R12 ;  /* 0x0000005a9b5e7210 */ /* 0x000fe20007a1e00c */
[----:B------:R-:W-:Y:S02]  /*2d30*/  IMAD.IADD R161, R152, 0x1, R91 ;  /* 0x0000000198a17824 */ /* 0x000fe400078e025b */
[----:B------:R-:W-:-:S03]  /*2d40*/  IMAD.IADD R93, R154, 0x1, R93 ;  /* 0x000000019a5d7824 */ /* 0x000fc600078e025d */
[----:B------:R-:W-:Y:S01]  /*2d50*/  IADD3.X R161, R153, R161, R13, P0, P2 ;  /* 0x000000a199a17210 */ /* 0x000fe200007e440d */
[----:B------:R-:W-:Y:S01]  /*2d60*/  IMAD.WIDE.U32 R90, R21, UR6, R92 ;  /* 0x00000006155a7c25 */ /* 0x000fe2000f8e005c */
[----:B------:R-:W-:Y:S06]  /*2d70*/  @!P1 BRA `(.L_x_39) ;  /* 0x0000000000049947 */ /* 0x000fec0003800000 */
[----:B------:R0:W5:Y:S02]  /*2d80*/  LDG.E.LTC128B.U16 R14, desc[UR12][R10.64+0x12] ;  /* 0x0000120c0a0e7981 */ /* 0x000164000c1e1520 */
.L_x_39:
[----:B------:R-:W-:Y:S05]  /*2d90*/  BSYNC B0 ;  /* 0x0000000000007941 */ /* 0x000fea0003800000 */
.L_x_38:
[----:B-----5:R-:W-:Y:S01]  /*2da0*/  IMAD.U32 R21, R14, 0x10000, RZ ;  /* 0x000100000e157824 */ /* 0x020fe200078e00ff */
[----:B------:R-:W-:Y:S01]  /*2db0*/  IADD3 R155, P0, P2, R155, R90, R12 ;  /* 0x0000005a9b9b7210 */ /* 0x000fe20007a1e00c */
[----:B------:R-:W-:Y:S01]  /*2dc0*/  IMAD.IADD R90, R152, 0x1, R91 ;  /* 0x00000001985a7824 */ /* 0x000fe200078e025b */
[C---:B------:R-:W-:Y:S01]  /*2dd0*/  SHF.L.U64.HI R91, R20.reuse, 0x1, R157 ;  /* 0x00000001145b7819 */ /* 0x040fe2000001029d */
[----:B------:R-:W-:Y:S01]  /*2de0*/  FMUL R12, R21, R2 ;  /* 0x00000002150c7220 */ /* 0x000fe20000400000 */
[----:B------:R-:W-:Y:S01]  /*2df0*/  IMAD.SHL.U32 R89, R20, 0x2, RZ ;  /* 0x0000000214597824 */ /* 0x000fe200078e00ff */
[----:B------:R-:W-:Y:S01]  /*2e00*/  ISETP.GT.AND P3, PT, R4, 0x10, PT ;  /* 0x000000100400780c */ /* 0x000fe20003f64270 */
[----:B------:R-:W-:Y:S01]  /*2e10*/  BSSY B0, `(.L_x_40) ;  /* 0x000000f000007945 */ /* 0x000fe20003800000 */
[----:B------:R-:W-:Y:S01]  /*2e20*/  FFMA R12, R95, R0, R12 ;  /* 0x000000005f0c7223 */ /* 0x000fe2000000000c */
[----:B------:R-:W-:Y:S01]  /*2e30*/  IADD3.X R90, R153, R90, R13, P0, P2 ;  /* 0x0000005a995a7210 */ /* 0x000fe200007e440d */
[----:B------:R-:W-:Y:S01]  /*2e40*/  @P1 IMAD.MOV.U32 R13, RZ, RZ, R23 ;  /* 0x000000ffff0d1224 */ /* 0x000fe200078e0017 */
[----:B------:R-:W-:-:S02]  /*2e50*/  IADD3 R20, P0, P2, R5, R6, R89 ;  /* 0x0000000605147210 */ /* 0x000fc40007a1e059 */
[----:B------:R-:W-:Y:S02]  /*2e60*/  F2FP.BF16.F32.PACK_AB R12, RZ, R12 ;  /* 0x0000000cff0c723e */ /* 0x000fe400000010ff */
[----:B------:R-:W-:Y:S02]  /*2e70*/  IADD3.X R21, R15, R7, R91, P0, P2 ;  /* 0x000000070f157210 */ /* 0x000fe400007e445b */
[----:B------:R-:W-:Y:S01]  /*2e80*/  PRMT R92, R12, 0x7610, R92 ;  /* 0x000076100c5c7816 */ /* 0x000fe2000000005c */
[----:B------:R-:W-:Y:S01]  /*2e90*/  @P1 IMAD.MOV.U32 R12, RZ, RZ, R22 ;  /* 0x000000ffff0c1224 */ /* 0x000fe200078e0016 */
[----:B------:R-:W-:Y:S02]  /*2ea0*/  ISETP.GT.AND P0, PT, R3, RZ, P3 ;  /* 0x000000ff0300720c */ /* 0x000fe40001f04270 */
[----:B------:R-:W-:Y:S02]  /*2eb0*/  LOP3.LUT R88, R88, 0xffffffef, RZ, 0xc0, !PT ;  /* 0xffffffef58587812 */ /* 0x000fe400078ec0ff */
[----:B------:R0:W-:Y:S02]  /*2ec0*/  @P1 STG.E.U16 desc[UR12][R12.64+0x12], R92 ;  /* 0x0000125c0c001986 */ /* 0x0001e4000c10150c */
[----:B------:R-:W-:-:S07]  /*2ed0*/  @P3 LOP3.LUT R88, R88, 0x10, RZ, 0xfc, !PT ;  /* 0x0000001058583812 */ /* 0x000fce00078efcff */
[----:B------:R-:W-:Y:S05]  /*2ee0*/  @!P0 BRA `(.L_x_41) ;  /* 0x0000000000048947 */ /* 0x000fea0003800000 */
[----:B------:R0:W5:Y:S02]  /*2ef0*/  LDG.E.LTC128B.U16 R14, desc[UR12][R8.64+0x20] ;  /* 0x0000200c080e7981 */ /* 0x000164000c1e1520 */
.L_x_41:
[----:B------:R-:W-:Y:S05]  /*2f00*/  BSYNC B0 ;  /* 0x0000000000007941 */ /* 0x000fea0003800000 */
.L_x_40:
[----:B0----5:R-:W-:Y:S01]  /*2f10*/  IMAD.U32 R13, R14, 0x10000, RZ ;  /* 0x000100000e0d7824 */ /* 0x021fe200078e00ff */
[----:B------:R-:W-:Y:S01]  /*2f20*/  ISETP.GT.AND P1, PT, R4, 0x11, PT ;  /* 0x000000110400780c */ /* 0x000fe20003f24270 */
[----:B------:R-:W-:Y:S01]  /*2f30*/  BSSY B0, `(.L_x_42) ;  /* 0x000000a000007945 */ /* 0x000fe20003800000 */
[----:B------:R-:W-:Y:S01]  /*2f40*/  LOP3.LUT R88, R88, 0xffffffbf, RZ, 0xc0, !PT ;  /* 0xffffffbf58587812 */ /* 0x000fe200078ec0ff */
[----:B------:R-:W-:-:S04]  /*2f50*/  FMUL R13, R13, R2 ;  /* 0x000000020d0d7220 */ /* 0x000fc80000400000 */
[----:B------:R-:W-:-:S05]  /*2f60*/  FFMA R13, R96, R0, R13 ;  /* 0x00000000600d7223 */ /* 0x000fca000000000d */
[----:B------:R-:W-:Y:S02]  /*2f70*/  F2FP.BF16.F32.PACK_AB R13, RZ, R13 ;  /* 0x0000000dff0d723e */ /* 0x000fe400000010ff */
[----:B------:R-:W-:-:S03]  /*2f80*/  @P1 LOP3.LUT R88, R88, 0x40, RZ, 0xfc, !PT ;  /* 0x0000004058581812 */ /* 0x000fc600078efcff */
[----:B------:R0:W-:Y:S01]  /*2f90*/  @P0 STG.E.U16 desc[UR12][R6.64+0x20], R13 ;  /* 0x0000200d06000986 */ /* 0x0001e2000c10150c */
[----:B------:R-:W-:-:S13]  /*2fa0*/  ISETP.GT.AND P0, PT, R3, RZ, P1 ;  /* 0x000000ff0300720c */ /* 0x000fda0000f04270 */
[----:B0-----:R-:W-:Y:S05]  /*2fb0*/  @!P0 BRA `(.L_x_43) ;  /* 0x0000000000048947 */ /* 0x001fea0003800000 */
[----:B------:R0:W5:Y:S02]  /*2fc0*/  LDG.E.LTC128B.U16 R14, desc[UR12][R8.64+0x22] ;  /* 0x0000220c080e7981 */ /* 0x000164000c1e1520 */
.L_x_43:
[----:B------:R-:W-:Y:S05]  /*2fd0*/  BSYNC B0 ;  /* 0x0000000000007941 */ /* 0x000fea0003800000 */
.L_x_42:
[----:B-----5:R-:W-:Y:S01]  /*2fe0*/  IMAD.U32 R13, R14, 0x10000, RZ ;  /* 0x000100000e0d7824 */ /* 0x020fe200078e00ff */
[----:B------:R-:W-:Y:S03]  /*2ff0*/  BSSY B0, `(.L_x_44) ;  /* 0x0000008000007945 */ /* 0x000fe60003800000 */
[----:B------:R-:W-:-:S04]  /*3000*/  FMUL R12, R13, R2 ;  /* 0x000000020d0c7220 */ /* 0x000fc80000400000 */
[----:B------:R-:W-:-:S05]  /*3010*/  FFMA R12, R97, R0, R12 ;  /* 0x00000000610c7223 */ /* 0x000fca000000000c */
[----:B------:R-:W-:-:S05]  /*3020*/  F2FP.BF16.F32.PACK_AB R12, RZ, R12 ;  /* 0x0000000cff0c723e */ /* 0x000fca00000010ff */
[----:B------:R0:W-:Y:S01]  /*3030*/  @P0 STG.E.U16 desc[UR12][R6.64+0x22], R12 ;  /* 0x0000220c06000986 */ /* 0x0001e2000c10150c */
[----:B------:R-:W-:-:S13]  /*3040*/  ISETP.GT.AND P0, PT, R3, 0x8, P3 ;  /* 0x000000080300780c */ /* 0x000fda0001f04270 */
[----:B0-----:R-:W-:Y:S05]  /*3050*/  @!P0 BRA `(.L_x_45) ;  /* 0x0000000000048947 */ /* 0x001fea0003800000 */
[----:B------:R0:W5:Y:S02]  /*3060*/  LDG.E.LTC128B.U16 R14, desc[UR12][R10.64+0x20] ;  /* 0x0000200c0a0e7981 */ /* 0x000164000c1e1520 */
.L_x_45:
[----:B------:R-:W-:Y:S05]  /*3070*/  BSYNC B0 ;  /* 0x0000000000007941 */ /* 0x000fea0003800000 */
.L_x_44:
[----:B-----5:R-:W-:Y:S01]  /*3080*/  IMAD.U32 R13, R14, 0x10000, RZ ;  /* 0x000100000e0d7824 */ /* 0x020fe200078e00ff */
[----:B------:R-:W-:Y:S01]  /*3090*/  BSSY B0, `(.L_x_46) ;  /* 0x000000b000007945 */ /* 0x000fe20003800000 */
[----:B------:R-:W-:Y:S02]  /*30a0*/  @P0 IMAD.MOV.U32 R12, RZ, RZ, R22 ;  /* 0x000000ffff0c0224 */ /* 0x000fe400078e0016 */
[----:B------:R-:W-:-:S04]  /*30b0*/  FMUL R13, R13, R2 ;  /* 0x000000020d0d7220 */ /* 0x000fc80000400000 */
[----:B------:R-:W-:-:S05]  /*30c0*/  FFMA R13, R98, R0, R13 ;  /* 0x00000000620d7223 */ /* 0x000fca000000000d */
[----:B------:R-:W-:-:S04]  /*30d0*/  F2FP.BF16.F32.PACK_AB R13, RZ, R13 ;  /* 0x0000000dff0d723e */ /* 0x000fc800000010ff */
[----:B------:R-:W-:Y:S01]  /*30e0*/  PRMT R92, R13, 0x7610, R92 ;  /* 0x000076100d5c7816 */ /* 0x000fe2000000005c */
[----:B------:R-:W-:-:S05]  /*30f0*/  @P0 IMAD.MOV.U32 R13, RZ, RZ, R23 ;  /* 0x000000ffff0d0224 */ /* 0x000fca00078e0017 */
[----:B------:R0:W-:Y:S01]  /*3100*/  @P0 STG.E.U16 desc[UR12][R12.64+0x20], R92 ;  /* 0x0000205c0c000986 */ /* 0x0001e2000c10150c */
[----:B------:R-:W-:-:S13]  /*3110*/  ISETP.GT.AND P0, PT, R3, 0x8, P1 ;  /* 0x000000080300780c */ /* 0x000fda0000f04270 */
[----:B0-----:R-:W-:Y:S05]  /*3120*/  @!P0 BRA `(.L_x_47) ;  /* 0x0000000000048947 */ /* 0x001fea0003800000 */
[----:B------:R0:W5:Y:S02]  /*3130*/  LDG.E.LTC128B.U16 R14, desc[UR12][R10.64+0x22] ;  /* 0x0000220c0a0e7981 */ /* 0x000164000c1e1520 */
.L_x_47:
[----:B------:R-:W-:Y:S05]  /*3140*/  BSYNC B0 ;  /* 0x0000000000007941 */ /* 0x000fea0003800000 */
.L_x_46:
[----:B-----5:R-:W-:Y:S01]  /*3150*/  IMAD.U32 R13, R14, 0x10000, RZ ;  /* 0x000100000e0d7824 */ /* 0x020fe200078e00ff */
[----:B------:R-:W-:Y:S01]  /*3160*/  ISETP.GT.AND P2, PT, R4, 0x18, PT ;  /* 0x000000180400780c */ /* 0x000fe20003f44270 */
[----:B------:R-:W-:Y:S01]  /*3170*/  BSSY B0, `(.L_x_48) ;  /* 0x0000017000007945 */ /* 0x000fe20003800000 */
[----:B------:R-:W-:Y:S01]  /*3180*/  LOP3.LUT R88, R88, 0xfbffffff, RZ, 0xc0, !PT ;  /* 0xfbffffff58587812 */ /* 0x000fe200078ec0ff */
[----:B------:R-:W-:-:S04]  /*3190*/  FMUL R12, R13, R2 ;  /* 0x000000020d0c7220 */ /* 0x000fc80000400000 */
[----:B------:R-:W-:-:S05]  /*31a0*/  FFMA R12, R99, R0, R12 ;  /* 0x00000000630c7223 */ /* 0x000fca000000000c */
[----:B------:R-:W-:Y:S02]  /*31b0*/  F2FP.BF16.F32.PACK_AB R12, RZ, R12 ;  /* 0x0000000cff0c723e */ /* 0x000fe400000010ff */
[----:B------:R-:W-:Y:S02]  /*31c0*/  @P2 LOP3.LUT R88, R88, 0x4000000, RZ, 0xfc, !PT ;  /* 0x0400000058582812 */ /* 0x000fe400078efcff */
[----:B------:R-:W-:Y:S01]  /*31d0*/  PRMT R17, R12, 0x7610, R17 ;  /* 0x000076100c117816 */ /* 0x000fe20000000011 */
[----:B------:R-:W-:-:S04]  /*31e0*/  IMAD.WIDE.U32 R12, R167, UR10, R18 ;  /* 0x0000000aa70c7c25 */ /* 0x000fc8000f8e0012 */
[----:B------:R1:W-:Y:S01]  /*31f0*/  @P0 STG.E.U16 desc[UR12][R22.64+0x22], R17 ;  /* 0x0000221116000986 */ /* 0x0003e2000c10150c */
[----:B------:R-:W-:Y:S01]  /*3200*/  IMAD.IADD R13, R13, 0x1, R169 ;  /* 0x000000010d0d7824 */ /* 0x000fe200078e02a9 */
[----:B------:R-:W-:-:S04]  /*3210*/  LEA R92, P0, R12, UR14, 0x1 ;  /* 0x0000000e0c5c7c11 */ /* 0x000fc8000f8008ff */
[----:B------:R-:W-:Y:S02]  /*3220*/  LEA.HI.X R93, R12, UR15, R13, 0x1, P0 ;  /* 0x0000000f0c5d7c11 */ /* 0x000fe400080f0c0d */
[----:B------:R-:W-:-:S04]  /*3230*/  LEA R12, P0, R94, UR14, 0x1 ;  /* 0x0000000e5e0c7c11 */ /* 0x000fc8000f8008ff */
[----:B------:R-:W-:Y:S02]  /*3240*/  LEA.HI.X R13, R94, UR15, R161, 0x1, P0 ;  /* 0x0000000f5e0d7c11 */ /* 0x000fe400080f0ca1 */
[----:B------:R-:W-:-:S05]  /*3250*/  IADD3 R16, P0, R16, R158, RZ ;  /* 0x0000009e10107210 */ /* 0x000fca0007f1e0ff */
[----:B------:R-:W-:Y:S01]  /*3260*/  IMAD.X R19, R165, 0x1, R19, P0 ;  /* 0x00000001a5137824 */ /* 0x000fe200000e0613 */
[----:B------:R-:W-:-:S04]  /*3270*/  LEA R18, P0, R16, UR14, 0x1 ;  /* 0x0000000e10127c11 */ /* 0x000fc8000f8008ff */
[----:B------:R-:W-:Y:S02]  /*3280*/  LEA.HI.X R19, R16, UR15, R19, 0x1, P0 ;  /* 0x0000000f10137c11 */ /* 0x000fe400080f0c13 */
[----:B------:R-:W-:-:S04]  /*3290*/  LEA R16, P0, R155, UR14, 0x1 ;  /* 0x0000000e9b107c11 */ /* 0x000fc8000f8008ff */
[----:B-1----:R-:W-:Y:S02]  /*32a0*/  LEA.HI.X R17, R155, UR15, R90, 0x1, P0 ;  /* 0x0000000f9b117c11 */ /* 0x002fe400080f0c5a */
[----:B------:R-:W-:-:S13]  /*32b0*/  ISETP.GT.AND P0, PT, R3, RZ, P2 ;  /* 0x000000ff0300720c */ /* 0x000fda0001704270 */
[----:B------:R-:W-:Y:S05]  /*32c0*/  @!P0 BRA `(.L_x_49) ;  /* 0x0000000000048947 */ /* 0x000fea0003800000 */
[----:B------:R1:W5:Y:S02]  /*32d0*/  LDG.E.LTC128B.U16 R14, desc[UR12][R8.64+0x30] ;  /* 0x0000300c080e7981 */ /* 0x000364000c1e1520 */
.L_x_49:
[----:B------:R-:W-:Y:S05]  /*32e0*/  BSYNC B0 ;  /* 0x0000000000007941 */ /* 0x000fea0003800000 */
.L_x_48:
[----:B-----5:R-:W-:Y:S01]  /*32f0*/  IMAD.U32 R95, R14, 0x10000, RZ ;  /* 0x000100000e5f7824 */ /* 0x020fe200078e00ff */
        /* <DEDUP_REMOVED lines=11> */
.L_x_51:
[----:B------:R-:W-:Y:S05]  /*33b0*/  BSYNC B0 ;  /* 0x0000000000007941 */ /* 0x000fea0003800000 */
.L_x_50:
        /* <DEDUP_REMOVED lines=9> */
.L_x_53:
[----:B------:R-:W-:Y:S05]  /*3450*/  BSYNC B0 ;  /* 0x0000000000007941 */ /* 0x000fea0003800000 */
.L_x_52:
        /* <DEDUP_REMOVED lines=9> */
.L_x_55:
[----:B------:R-:W-:Y:S05]  /*34f0*/  BSYNC B0 ;  /* 0x0000000000007941 */ /* 0x000fea0003800000 */
.L_x_54:
        /* <DEDUP_REMOVED lines=12> */
.L_x_57:
[----:B------:R-:W-:Y:S05]  /*35c0*/  BSYNC B0 ;  /* 0x0000000000007941 */ /* 0x000fea0003800000 */
.L_x_56:
        /* <DEDUP_REMOVED lines=12> */
.L_x_59:
[----:B------:R-:W-:Y:S05]  /*3690*/  BSYNC B0 ;  /* 0x0000000000007941 */ /* 0x000fea0003800000 */
.L_x_58:
        /* <DEDUP_REMOVED lines=9> */
.L_x_61:
[----:B------:R-:W-:Y:S05]  /*3730*/  BSYNC B0 ;  /* 0x0000000000007941 */ /* 0x000fea0003800000 */
.L_x_60:
        /* <DEDUP_REMOVED lines=9> */
.L_x_63:
[----:B------:R-:W-:Y:S05]  /*37d0*/  BSYNC B0 ;  /* 0x0000000000007941 */ /* 0x000fea0003800000 */
.L_x_62:
        /* <DEDUP_REMOVED lines=12> */
.L_x_65:
[----:B------:R-:W-:Y:S05]  /*38a0*/  BSYNC B0 ;  /* 0x0000000000007941 */ /* 0x000fea0003800000 */
.L_x_64:
        /* <DEDUP_REMOVED lines=12> */
.L_x_67:
[----:B------:R-:W-:Y:S05]  /*3970*/  BSYNC B0 ;  /* 0x0000000000007941 */ /* 0x000fea0003800000 */
.L_x_66:
        /* <DEDUP_REMOVED lines=9> */
.L_x_69:
[----:B------:R-:W-:Y:S05]  /*3a10*/  BSYNC B0 ;  /* 0x0000000000007941 */ /* 0x000fea0003800000 */
.L_x_68:
        /* <DEDUP_REMOVED lines=9> */
.L_x_71:
[----:B------:R-:W-:Y:S05]  /*3ab0*/  BSYNC B0 ;  /* 0x0000000000007941 */ /* 0x000fea0003800000 */
.L_x_70:
        /* <DEDUP_REMOVED lines=12> */
.L_x_73:
[----:B------:R-:W-:Y:S05]  /*3b80*/  BSYNC B0 ;  /* 0x0000000000007941 */ /* 0x000fea0003800000 */
.L_x_72:
        /* <DEDUP_REMOVED lines=12> */
.L_x_75:
[----:B------:R-:W-:Y:S05]  /*3c50*/  BSYNC B0 ;  /* 0x0000000000007941 */ /* 0x000fea0003800000 */
.L_x_74:
        /* <DEDUP_REMOVED lines=9> */
.L_x_77:
[----:B------:R-:W-:Y:S05]  /*3cf0*/  BSYNC B0 ;  /* 0x0000000000007941 */ /* 0x000fea0003800000 */
.L_x_76:
        /* <DEDUP_REMOVED lines=9> */
.L_x_79:
[----:B------:R-:W-:Y:S05]  /*3d90*/  BSYNC B0 ;  /* 0x0000000000007941 */ /* 0x000fea0003800000 */
.L_x_78:
        /* <DEDUP_REMOVED lines=12> */
.L_x_81:
[----:B------:R-:W-:Y:S05]  /*3e60*/  BSYNC B0 ;  /* 0x0000000000007941 */ /* 0x000fea0003800000 */
.L_x_80:
        /* <DEDUP_REMOVED lines=12> */
.L_x_83:
[----:B------:R-:W-:Y:S05]  /*3f30*/  BSYNC B0 ;  /* 0x0000000000007941 */ /* 0x000fea0003800000 */
.L_x_82:
        /* <DEDUP_REMOVED lines=9> */
.L_x_85:
[----:B------:R-:W-:Y:S05]  /*3fd0*/  BSYNC B0 ;  /* 0x0000000000007941 */ /* 0x000fea0003800000 */
.L_x_84:
        /* <DEDUP_REMOVED lines=9> */
.L_x_87:
[----:B------:R-:W-:Y:S05]  /*4070*/  BSYNC B0 ;  /* 0x0000000000007941 */ /* 0x000fea0003800000 */
.L_x_86:
        /* <DEDUP_REMOVED lines=12> */
.L_x_89:
[----:B------:R-:W-:Y:S05]  /*4140*/  BSYNC B0 ;  /* 0x0000000000007941 */ /* 0x000fea0003800000 */
.L_x_88:
        /* <DEDUP_REMOVED lines=12> */
.L_x_91:
[----:B------:R-:W-:Y:S05]  /*4210*/  BSYNC B0 ;  /* 0x0000000000007941 */ /* 0x000fea0003800000 */
.L_x_90:
        /* <DEDUP_REMOVED lines=9> */
.L_x_93:
[----:B------:R-:W-:Y:S05]  /*42b0*/  BSYNC B0 ;  /* 0x0000000000007941 */ /* 0x000fea0003800000 */
.L_x_92:
        /* <DEDUP_REMOVED lines=9> */
.L_x_95:
[----:B------:R-:W-:Y:S05]  /*4350*/  BSYNC B0 ;  /* 0x0000000000007941 */ /* 0x000fea0003800000 */
.L_x_94:
        /* <DEDUP_REMOVED lines=12> */
.L_x_97:
[----:B------:R-:W-:Y:S05]  /*4420*/  BSYNC B0 ;  /* 0x0000000000007941 */ /* 0x000fea0003800000 */
.L_x_96:
        /* <DEDUP_REMOVED lines=12> */
.L_x_99:
[----:B------:R-:W-:Y:S05]  /*44f0*/  BSYNC B0 ;  /* 0x0000000000007941 */ /* 0x000fea0003800000 */
.L_x_98:
        /* <DEDUP_REMOVED lines=9> */
.L_x_101:
[----:B------:R-:W-:Y:S05]  /*4590*/  BSYNC B0 ;  /* 0x0000000000007941 */ /* 0x000fea0003800000 */
.L_x_100:
        /* <DEDUP_REMOVED lines=9> */
.L_x_103:
[----:B------:R-:W-:Y:S05]  /*4630*/  BSYNC B0 ;  /* 0x0000000000007941 */ /* 0x000fea0003800000 */
.L_x_102:
        /* <DEDUP_REMOVED lines=12> */
.L_x_105:
[----:B------:R-:W-:Y:S05]  /*4700*/  BSYNC B0 ;  /* 0x0000000000007941 */ /* 0x000fea0003800000 */
.L_x_104:
        /* <DEDUP_REMOVED lines=12> */
.L_x_107:
[----:B------:R-:W-:Y:S05]  /*47d0*/  BSYNC B0 ;  /* 0x0000000000007941 */ /* 0x000fea0003800000 */
.L_x_106:
        /* <DEDUP_REMOVED lines=9> */
.L_x_109:
[----:B------:R-:W-:Y:S05]  /*4870*/  BSYNC B0 ;  /* 0x0000000000007941 */ /* 0x000fea0003800000 */
.L_x_108:
        /* <DEDUP_REMOVED lines=9> */
.L_x_111:
[----:B------:R-:W-:Y:S05]  /*4910*/  BSYNC B0 ;  /* 0x0000000000007941 */ /* 0x000fea0003800000 */
.L_x_110:
        /* <DEDUP_REMOVED lines=12> */
.L_x_113:
[----:B------:R-:W-:Y:S05]  /*49e0*/  BSYNC B0 ;  /* 0x0000000000007941 */ /* 0x000fea0003800000 */
.L_x_112:
        /* <DEDUP_REMOVED lines=12> */
.L_x_115:
[----:B------:R-:W-:Y:S05]  /*4ab0*/  BSYNC B0 ;  /* 0x0000000000007941 */ /* 0x000fea0003800000 */
.L_x_114:
        /* <DEDUP_REMOVED lines=9> */
.L_x_117:
[----:B------:R-:W-:Y:S05]  /*4b50*/  BSYNC B0 ;  /* 0x0000000000007941 */ /* 0x000fea0003800000 */
.L_x_116:
        /* <DEDUP_REMOVED lines=9> */
.L_x_119:
[----:B------:R-:W-:Y:S05]  /*4bf0*/  BSYNC B0 ;  /* 0x0000000000007941 */ /* 0x000fea0003800000 */
.L_x_118:
        /* <DEDUP_REMOVED lines=12> */
.L_x_121:
[----:B------:R-:W-:Y:S05]  /*4cc0*/  BSYNC B0 ;  /* 0x0000000000007941 */ /* 0x000fea0003800000 */
.L_x_120:
        /* <DEDUP_REMOVED lines=12> */
.L_x_123:
[----:B------:R-:W-:Y:S05]  /*4d90*/  BSYNC B0 ;  /* 0x0000000000007941 */ /* 0x000fea0003800000 */
.L_x_122:
        /* <DEDUP_REMOVED lines=9> */
.L_x_125:
[----:B------:R-:W-:Y:S05]  /*4e30*/  BSYNC B0 ;  /* 0x0000000000007941 */ /* 0x000fea0003800000 */
.L_x_124:
        /* <DEDUP_REMOVED lines=9> */
.L_x_127:
[----:B------:R-:W-:Y:S05]  /*4ed0*/  BSYNC B0 ;  /* 0x0000000000007941 */ /* 0x000fea0003800000 */
.L_x_126:
        /* <DEDUP_REMOVED lines=12> */
.L_x_129:
[----:B------:R-:W-:Y:S05]  /*4fa0*/  BSYNC B0 ;  /* 0x0000000000007941 */ /* 0x000fea0003800000 */
.L_x_128:
        /* <DEDUP_REMOVED lines=12> */
.L_x_131:
[----:B------:R-:W-:Y:S05]  /*5070*/  BSYNC B0 ;  /* 0x0000000000007941 */ /* 0x000fea0003800000 */
.L_x_130:
        /* <DEDUP_REMOVED lines=9> */
.L_x_133:
[----:B------:R-:W-:Y:S05]  /*5110*/  BSYNC B0 ;  /* 0x0000000000007941 */ /* 0x000fea0003800000 */
.L_x_132:
        /* <DEDUP_REMOVED lines=9> */
.L_x_135:
[----:B------:R-:W-:Y:S05]  /*51b0*/  BSYNC B0 ;  /* 0x0000000000007941 */ /* 0x000fea0003800000 */
.L_x_134:
[----:B-----5:R-:W-:Y:S01]  /*51c0*/  IMAD.U32 R95, R14, 0x10000, RZ ;  /* 0x000100000e5f7824 */ /* 0x020fe200078e00ff */
[----:B------:R-:W-:Y:S01]  /*51d0*/  ISETP.GT.AND P3, PT, R4, 0x70, PT ;  /* 0x000000700400780c */ /* 0x000fe20003f64270 */
[----:B------:R-:W-:Y:S02]  /*51e0*/  BSSY B0, `(.L_x_136) ;  /* 0x0000008000007945 */ /* 0x000fe40003800000 */
[----:B------:R-:W-:-:S04]  /*51f0*/  FMUL R90, R95, R2 ;  /* 0x000000025f5a7220 */ /* 0x000fc80000400000 */
[----:B------:R-:W-:-:S05]  /*5200*/  FFMA R90, R143, R0, R90 ;  /* 0x000000008f5a7223 */ /* 0x000fca000000005a */
[----:B------:R-:W-:-:S05]  /*5210*/  F2FP.BF16.F32.PACK_AB R90, RZ, R90 ;  /* 0x0000005aff5a723e */ /* 0x000fca00000010ff */
[----:B------:R0:W-:Y:S01]  /*5220*/  @P0 STG.E.U16 desc[UR12][R22.64+0xd2], R90 ;  /* 0x0000d25a16000986 */ /* 0x0001e2000c10150c */
[----:B------:R-:W-:-:S13]  /*5230*/  ISETP.GT.AND P0, PT, R3, RZ, P3 ;  /* 0x000000ff0300720c */ /* 0x000fda0001f04270 */
[----:B0-----:R-:W-:Y:S05]  /*5240*/  @!P0 BRA `(.L_x_137) ;  /* 0x0000000000048947 */ /* 0x001fea0003800000 */
[----:B------:R0:W5:Y:S02]  /*5250*/  LDG.E.LTC128B.U16 R14, desc[UR12][R8.64+0xe0] ;  /* 0x0000e00c080e7981 */ /* 0x000164000c1e1520 */
.L_x_137:
[----:B------:R-:W-:Y:S05]  /*5260*/  BSYNC B0 ;  /* 0x0000000000007941 */ /* 0x000fea0003800000 */
.L_x_136:
        /* <DEDUP_REMOVED lines=10> */
.L_x_139:
[----:B------:R-:W-:Y:S05]  /*5310*/  BSYNC B0 ;  /* 0x0000000000007941 */ /* 0x000fea0003800000 */
.L_x_138:
        /* <DEDUP_REMOVED lines=9> */
.L_x_141:
[----:B------:R-:W-:Y:S05]  /*53b0*/  BSYNC B0 ;  /* 0x0000000000007941 */ /* 0x000fea0003800000 */
.L_x_140:
        /* <DEDUP_REMOVED lines=9> */
.L_x_143:
[----:B------:R-:W-:Y:S05]  /*5450*/  BSYNC B0 ;  /* 0x0000000000007941 */ /* 0x000fea0003800000 */
.L_x_142:
        /* <DEDUP_REMOVED lines=10> */
.L_x_145:
[----:B------:R-:W-:Y:S05]  /*5500*/  BSYNC B0 ;  /* 0x0000000000007941 */ /* 0x000fea0003800000 */
.L_x_144:
[----:B-----5:R-:W-:Y:S01]  /*5510*/  IMAD.U32 R95, R14, 0x10000, RZ ;  /* 0x000100000e5f7824 */ /* 0x020fe200078e00ff */
[----:B------:R-:W-:Y:S03]  /*5520*/  BSSY B0, `(.L_x_146) ;  /* 0x000000b000007945 */ /* 0x000fe60003800000 */
[----:B------:R-:W-:-:S04]  /*5530*/  FMUL R95, R95, R2 ;  /* 0x000000025f5f7220 */ /* 0x000fc80000400000 */
[----:B------:R-:W-:-:S05]  /*5540*/  FFMA R95, R148, R0, R95 ;  /* 0x00000000945f7223 */ /* 0x000fca000000005f */
[----:B------:R-:W-:-:S05]  /*5550*/  F2FP.BF16.F32.PACK_AB R95, RZ, R95 ;  /* 0x0000005fff5f723e */ /* 0x000fca00000010ff */
[----:B------:R0:W-:Y:S01]  /*5560*/  @P0 STG.E.U16 desc[UR12][R6.64+0xf0], R95 ;  /* 0x0000f05f06000986 */ /* 0x0001e2000c10150c */
[----:B------:R-:W-:-:S05]  /*5570*/  IADD3 R90, P0, R89, R6, RZ ;  /* 0x00000006595a7210 */ /* 0x000fca0007f1e0ff */
[----:B------:R-:W-:Y:S01]  /*5580*/  IMAD.X R91, R91, 0x1, R7, P0 ;  /* 0x000000015b5b7824 */ /* 0x000fe200000e0607 */
[----:B------:R-:W-:-:S04]  /*5590*/  ISETP.GT.AND P0, PT, R4, 0x79, PT ;  /* 0x000000790400780c */ /* 0x000fc80003f04270 */
[----:B------:R-:W-:-:S13]  /*55a0*/  ISETP.GT.AND P4, PT, R3, RZ, P0 ;  /* 0x000000ff0300720c */ /* 0x000fda0000784270 */
[----:B0-----:R-:W-:Y:S05]  /*55b0*/  @!P4 BRA `(.L_x_147) ;  /* 0x000000000004c947 */ /* 0x001fea0003800000 */
[----:B------:R0:W5:Y:S02]  /*55c0*/  LDG.E.LTC128B.U16 R14, desc[UR12][R8.64+0xf2] ;  /* 0x0000f20c080e7981 */ /* 0x000164000c1e1520 */
.L_x_147:
[----:B------:R-:W-:Y:S05]  /*55d0*/  BSYNC B0 ;  /* 0x0000000000007941 */ /* 0x000fea0003800000 */
.L_x_146:
[----:B01--45:R-:W-:Y:S01]  /*55e0*/  IMAD.U32 R9, R14, 0x10000, RZ ;  /* 0x000100000e097824 */ /* 0x033fe200078e00ff */
        /* <DEDUP_REMOVED lines=8> */
.L_x_149:
[----:B------:R-:W-:Y:S05]  /*5670*/  BSYNC B0 ;  /* 0x0000000000007941 */ /* 0x000fea0003800000 */
.L_x_148:
        /* <DEDUP_REMOVED lines=10> */
[----:B-1----:R-:W-:Y:S05]  /*5720*/  @!P4 BRA `(.L_x_151) ;  /* 0x000000000004c947 */ /* 0x002fea0003800000 */
[----:B------:R1:W5:Y:S02]  /*5730*/  LDG.E.LTC128B.U16 R14, desc[UR12][R10.64+0xf2] ;  /* 0x0000f20c0a0e7981 */ /* 0x000364000c1e1520 */
.L_x_151:
[----:B------:R-:W-:Y:S05]  /*5740*/  BSYNC B0 ;  /* 0x0000000000007941 */ /* 0x000fea0003800000 */
.L_x_150:
[----:B-----5:R-:W-:-:S04]  /*5750*/  IMAD.U32 R7, R14, 0x10000, RZ ;  /* 0x000100000e077824 */ /* 0x020fc800078e00ff */
[----:B------:R-:W-:-:S04]  /*5760*/  FMUL R4, R7, R2 ;  /* 0x0000000207047220 */ /* 0x000fc80000400000 */
[----:B------:R-:W-:-:S05]  /*5770*/  FFMA R4, R151, R0, R4 ;  /* 0x0000000097047223 */ /* 0x000fca0000000004 */
[----:B------:R-:W-:-:S05]  /*5780*/  F2FP.BF16.F32.PACK_AB R4, RZ, R4 ;  /* 0x00000004ff04723e */ /* 0x000fca00000010ff */
[----:B------:R4:W-:Y:S01]  /*5790*/  @P4 STG.E.U16 desc[UR12][R22.64+0xf2], R4 ;  /* 0x0000f20416004986 */ /* 0x0009e2000c10150c */
[----:B------:R-:W-:-:S13]  /*57a0*/  ISETP.GT.AND P4, PT, R3, 0x40, P5 ;  /* 0x000000400300780c */ /* 0x000fda0002f84270 */
[----:B------:R-:W2:Y:S01]  /*57b0*/  @P4 LDG.E.LTC128B.U16 R14, desc[UR12][R92.64] ;  /* 0x0000000c5c0e4981 */ /* 0x000ea2000c1e1520 */
[----:B------:R-:W-:Y:S01]  /*57c0*/  BSSY B0, `(.L_x_152) ;  /* 0x000000a000007945 */ /* 0x000fe20003800000 */
[----:B--2---:R-:W-:-:S04]  /*57d0*/  IMAD.U32 R7, R14, 0x10000, RZ ;  /* 0x000100000e077824 */ /* 0x004fc800078e00ff */
[----:B------:R-:W-:-:S04]  /*57e0*/  FMUL R7, R7, R2 ;  /* 0x0000000207077220 */ /* 0x000fc80000400000 */
[----:B------:R-:W-:-:S05]  /*57f0*/  FFMA R7, R24, R0, R7 ;  /* 0x0000000018077223 */ /* 0x000fca0000000007 */
[----:B------:R-:W-:-:S05]  /*5800*/  F2FP.BF16.F32.PACK_AB R7, RZ, R7 ;  /* 0x00000007ff07723e */ /* 0x000fca00000010ff */
[----:B------:R4:W-:Y:S01]  /*5810*/  @P4 STG.E.U16 desc[UR12][R90.64], R7 ;  /* 0x000000075a004986 */ /* 0x0009e2000c10150c */
[----:B------:R-:W-:-:S04]  /*5820*/  LOP3.LUT P4, RZ, R88, 0x2, RZ, 0xc0, !PT ;  /* 0x0000000258ff7812 */ /* 0x000fc8000788c0ff */
[----:B------:R-:W-:-:S13]  /*5830*/  ISETP.GT.AND P4, PT, R3, 0x40, P4 ;  /* 0x000000400300780c */ /* 0x000fda0002784270 */
[----:B----4-:R-:W-:Y:S05]  /*5840*/  @!P4 BRA `(.L_x_153) ;  /* 0x000000000004c947 */ /* 0x010fea0003800000 */
[----:B------:R2:W5:Y:S02]  /*5850*/  LDG.E.LTC128B.U16 R14, desc[UR12][R12.64+0x2] ;  /* 0x0000020c0c0e7981 */ /* 0x000564000c1e1520 */
.L_x_153:
[----:B------:R-:W-:Y:S05]  /*5860*/  BSYNC B0 ;  /* 0x0000000000007941 */ /* 0x000fea0003800000 */
.L_x_152:
[----:B-----5:R-:W-:Y:S01]  /*5870*/  IMAD.U32 R7, R14, 0x10000, RZ ;  /* 0x000100000e077824 */ /* 0x020fe200078e00ff */
[----:B------:R-:W-:Y:S01]  /*5880*/  ISETP.GT.AND P5, PT, R3, 0x48, P5 ;  /* 0x000000480300780c */ /* 0x000fe20002fa4270 */
[----:B------:R-:W-:Y:S01]  /*5890*/  @P4 IMAD.MOV.U32 R8, RZ, RZ, R90 ;  /* 0x000000ffff084224 */ /* 0x000fe200078e005a */
[----:B------:R-:W-:Y:S01]  /*58a0*/  BSSY B0, `(.L_x_154) ;  /* 0x000000a000007945 */ /* 0x000fe20003800000 */
[----:B------:R-:W-:Y:S01]  /*58b0*/  FMUL R4, R7, R2 ;  /* 0x0000000207047220 */ /* 0x000fe20000400000 */
[----:B------:R-:W-:-:S03]  /*58c0*/  @P4 IMAD.MOV.U32 R9, RZ, RZ, R91 ;  /* 0x000000ffff094224 */ /* 0x000fc600078e005b */
[----:B------:R-:W-:-:S05]  /*58d0*/  FFMA R4, R25, R0, R4 ;  /* 0x0000000019047223 */ /* 0x000fca0000000004 */
[----:B------:R-:W-:-:S05]  /*58e0*/  F2FP.BF16.F32.PACK_AB R4, RZ, R4 ;  /* 0x00000004ff04723e */ /* 0x000fca00000010ff */
[----:B------:R4:W-:Y:S01]  /*58f0*/  @P4 STG.E.U16 desc[UR12][R8.64+0x2], R4 ;  /* 0x0000020408004986 */ /* 0x0009e2000c10150c */
[----:B------:R-:W-:-:S05]  /*5900*/  IADD3 R6, P4, R90, R5, RZ ;  /* 0x000000055a067210 */ /* 0x000fca0007f9e0ff */
[----:B------:R-:W-:Y:S01]  /*5910*/  IMAD.X R7, R91, 0x1, R15, P4 ;  /* 0x000000015b077824 */ /* 0x000fe200020e060f */
[----:B------:R-:W-:Y:S07]  /*5920*/  @!P5 BRA `(.L_x_155) ;  /* 0x000000000004d947 */ /* 0x000fee0003800000 */
[----:B------:R0:W5:Y:S02]  /*5930*/  LDG.E.LTC128B.U16 R14, desc[UR12][R18.64] ;  /* 0x0000000c120e7981 */ /* 0x000164000c1e1520 */
.L_x_155:
[----:B------:R-:W-:Y:S05]  /*5940*/  BSYNC B0 ;  /* 0x0000000000007941 */ /* 0x000fea0003800000 */
.L_x_154:
[----:B----45:R-:W-:Y:S01]  /*5950*/  IMAD.U32 R9, R14, 0x10000, RZ ;  /* 0x000100000e097824 */ /* 0x030fe200078e00ff */
[----:B------:R-:W-:Y:S01]  /*5960*/  IADD3 R8, P4, R5, R90, RZ ;  /* 0x0000005a05087210 */ /* 0x000fe20007f9e0ff */
[----:B------:R-:W-:Y:S02]  /*5970*/  BSSY B0, `(.L_x_156) ;  /* 0x000000a000007945 */ /* 0x000fe40003800000 */
[----:B------:R-:W-:-:S04]  /*5980*/  FMUL R9, R9, R2 ;  /* 0x0000000209097220 */ /* 0x000fc80000400000 */
[----:B------:R-:W-:-:S05]  /*5990*/  FFMA R9, R26, R0, R9 ;  /* 0x000000001a097223 */ /* 0x000fca0000000009 */
[----:B------:R-:W-:-:S05]  /*59a0*/  F2FP.BF16.F32.PACK_AB R9, RZ, R9 ;  /* 0x00000009ff09723e */ /* 0x000fca00000010ff */
[----:B------:R4:W-:Y:S01]  /*59b0*/  @P5 STG.E.U16 desc[UR12][R6.64], R9 ;  /* 0x0000000906005986 */ /* 0x0009e2000c10150c */
[----:B------:R-:W-:Y:S01]  /*59c0*/  LOP3.LUT P5, RZ, R88, 0x2, RZ, 0xc0, !PT ;  /* 0x0000000258ff7812 */ /* 0x000fe200078ac0ff */
[----:B----4-:R-:W-:-:S03]  /*59d0*/  IMAD.X R9, R15, 0x1, R91, P4 ;  /* 0x000000010f097824 */ /* 0x010fc600020e065b */
[----:B------:R-:W-:-:S13]  /*59e0*/  ISETP.GT.AND P4, PT, R3, 0x48, P5 ;  /* 0x000000480300780c */ /* 0x000fda0002f84270 */
[----:B------:R-:W-:Y:S05]  /*59f0*/  @!P4 BRA `(.L_x_157) ;  /* 0x000000000004c947 */ /* 0x000fea0003800000 */
[----:B------:R4:W5:Y:S02]  /*5a00*/  LDG.E.LTC128B.U16 R14, desc[UR12][R16.64+0x2] ;  /* 0x0000020c100e7981 */ /* 0x000964000c1e1520 */
.L_x_157:
[----:B------:R-:W-:Y:S05]  /*5a10*/  BSYNC B0 ;  /* 0x0000000000007941 */ /* 0x000fea0003800000 */
.L_x_156:
[----:B-----5:R-:W-:Y:S01]  /*5a20*/  IMAD.U32 R5, R14, 0x10000, RZ ;  /* 0x000100000e057824 */ /* 0x020fe200078e00ff */
[----:B------:R-:W-:Y:S01]  /*5a30*/  LOP3.LUT P5, RZ, R88, 0x4, RZ, 0xc0, !PT ;  /* 0x0000000458ff7812 */ /* 0x000fe200078ac0ff */
[----:B------:R-:W-:Y:S02]  /*5a40*/  BSSY B0, `(.L_x_158) ;  /* 0x0000008000007945 */ /* 0x000fe40003800000 */
[----:B------:R-:W-:-:S04]  /*5a50*/  FMUL R4, R5, R2 ;  /* 0x0000000205047220 */ /* 0x000fc80000400000 */
[----:B------:R-:W-:-:S05]  /*5a60*/  FFMA R4, R27, R0, R4 ;  /* 0x000000001b047223 */ /* 0x000fca0000000004 */
[----:B------:R-:W-:-:S05]  /*5a70*/  F2FP.BF16.F32.PACK_AB R4, RZ, R4 ;  /* 0x00000004ff04723e */ /* 0x000fca00000010ff */
[----:B------:R0:W-:Y:S01]  /*5a80*/  @P4 STG.E.U16 desc[UR12][R6.64+0x2], R4 ;  /* 0x0000020406004986 */ /* 0x0001e2000c10150c */
[----:B------:R-:W-:-:S13]  /*5a90*/  ISETP.GT.AND P4, PT, R3, 0x40, P5 ;  /* 0x000000400300780c */ /* 0x000fda0002f84270 */
[----:B0-----:R-:W-:Y:S05]  /*5aa0*/  @!P4 BRA `(.L_x_159) ;  /* 0x000000000004c947 */ /* 0x001fea0003800000 */
[----:B------:R0:W5:Y:S02]  /*5ab0*/  LDG.E.LTC128B.U16 R14, desc[UR12][R12.64+0x10] ;  /* 0x0000100c0c0e7981 */ /* 0x000164000c1e1520 */
.L_x_159:
[----:B------:R-:W-:Y:S05]  /*5ac0*/  BSYNC B0 ;  /* 0x0000000000007941 */ /* 0x000fea0003800000 */
.L_x_158:
[----:B-----5:R-:W-:Y:S01]  /*5ad0*/  IMAD.U32 R5, R14, 0x10000, RZ ;  /* 0x000100000e057824 */ /* 0x020fe200078e00ff */
[----:B------:R-:W-:Y:S01]  /*5ae0*/  LOP3.LUT P5, RZ, R88, 0x8, RZ, 0xc0, !PT ;  /* 0x0000000858ff7812 */ /* 0x000fe200078ac0ff */
[----:B------:R-:W-:Y:S01]  /*5af0*/  IMAD.MOV.U32 R4, RZ, RZ, R90 ;  /* 0x000000ffff047224 */ /* 0x000fe200078e005a */
[----:B------:R-:W-:Y:S01]  /*5b00*/  BSSY B0, `(.L_x_160) ;  /* 0x000000a000007945 */ /* 0x000fe20003800000 */
[----:B------:R-:W-:-:S04]  /*5b10*/  FMUL R5, R5, R2 ;  /* 0x0000000205057220 */ /* 0x000fc80000400000 */
[----:B------:R-:W-:-:S05]  /*5b20*/  FFMA R5, R28, R0, R5 ;  /* 0x000000001c057223 */ /* 0x000fca0000000005 */
[----:B------:R-:W-:-:S04]  /*5b30*/  F2FP.BF16.F32.PACK_AB R5, RZ, R5 ;  /* 0x00000005ff05723e */ /* 0x000fc800000010ff */
[----:B------:R-:W-:Y:S01]  /*5b40*/  PRMT R6, R5, 0x7610, R6 ;  /* 0x0000761005067816 */ /* 0x000fe20000000006 */
[----:B------:R-:W-:-:S05]  /*5b50*/  IMAD.MOV.U32 R5, RZ, RZ, R91 ;  /* 0x000000ffff057224 */ /* 0x000fca00078e005b */
[----:B------:R0:W-:Y:S01]  /*5b60*/  @P4 STG.E.U16 desc[UR12][R4.64+0x10], R6 ;  /* 0x0000100604004986 */ /* 0x0001e2000c10150c */
[----:B------:R-:W-:-:S13]  /*5b70*/  ISETP.GT.AND P4, PT, R3, 0x40, P5 ;  /* 0x000000400300780c */ /* 0x000fda0002f84270 */
[----:B0-----:R-:W-:Y:S05]  /*5b80*/  @!P4 BRA `(.L_x_161) ;  /* 0x000000000004c947 */ /* 0x001fea0003800000 */
[----:B------:R0:W5:Y:S02]  /*5b90*/  LDG.E.LTC128B.U16 R14, desc[UR12][R12.64+0x12] ;  /* 0x0000120c0c0e7981 */ /* 0x000164000c1e1520 */
.L_x_161:
[----:B------:R-:W-:Y:S05]  /*5ba0*/  BSYNC B0 ;  /* 0x0000000000007941 */ /* 0x000fea0003800000 */
.L_x_160:
[----:B-----5:R-:W-:Y:S01]  /*5bb0*/  IMAD.U32 R7, R14, 0x10000, RZ ;  /* 0x000100000e077824 */ /* 0x020fe200078e00ff */
[----:B------:R-:W-:Y:S03]  /*5bc0*/  BSSY B0, `(.L_x_162) ;  /* 0x0000009000007945 */ /* 0x000fe60003800000 */
[----:B------:R-:W-:-:S04]  /*5bd0*/  FMUL R6, R7, R2 ;  /* 0x0000000207067220 */ /* 0x000fc80000400000 */
[----:B------:R-:W-:-:S05]  /*5be0*/  FFMA R6, R29, R0, R6 ;  /* 0x000000001d067223 */ /* 0x000fca0000000006 */
[----:B------:R-:W-:-:S05]  /*5bf0*/  F2FP.BF16.F32.PACK_AB R6, RZ, R6 ;  /* 0x00000006ff06723e */ /* 0x000fca00000010ff */
[----:B------:R0:W-:Y:S01]  /*5c00*/  @P4 STG.E.U16 desc[UR12][R4.64+0x12], R6 ;  /* 0x0000120604004986 */ /* 0x0001e2000c10150c */
[----:B------:R-:W-:-:S04]  /*5c10*/  LOP3.LUT P4, RZ, R88, 0x4, RZ, 0xc0, !PT ;  /* 0x0000000458ff7812 */ /* 0x000fc8000788c0ff */
[----:B------:R-:W-:-:S13]  /*5c20*/  ISETP.GT.AND P4, PT, R3, 0x48, P4 ;  /* 0x000000480300780c */ /* 0x000fda0002784270 */
[----:B0-----:R-:W-:Y:S05]  /*5c30*/  @!P4 BRA `(.L_x_163) ;  /* 0x000000000004c947 */ /* 0x001fea0003800000 */
[----:B------:R0:W5:Y:S02]  /*5c40*/  LDG.E.LTC128B.U16 R14, desc[UR12][R16.64+0x10] ;  /* 0x0000100c100e7981 */ /* 0x000164000c1e1520 */
.L_x_163:
[----:B------:R-:W-:Y:S05]  /*5c50*/  BSYNC B0 ;  /* 0x0000000000007941 */ /* 0x000fea0003800000 */
.L_x_162:
        /* <DEDUP_REMOVED lines=9> */
.L_x_165:
[----:B------:R-:W-:Y:S05]  /*5cf0*/  BSYNC B0 ;  /* 0x0000000000007941 */ /* 0x000fea0003800000 */
.L_x_164:
        /* <DEDUP_REMOVED lines=10> */
.L_x_167:
[----:B------:R-:W-:Y:S05]  /*5da0*/  BSYNC B0 ;  /* 0x0000000000007941 */ /* 0x000fea0003800000 */
.L_x_166:
        /* <DEDUP_REMOVED lines=10> */
.L_x_169:
[----:B------:R-:W-:Y:S05]  /*5e50*/  BSYNC B0 ;  /* 0x0000000000007941 */ /* 0x000fea0003800000 */
.L_x_168:
        /* <DEDUP_REMOVED lines=10> */
.L_x_171:
[----:B------:R-:W-:Y:S05]  /*5f00*/  BSYNC B0 ;  /* 0x0000000000007941 */ /* 0x000fea0003800000 */
.L_x_170:
        /* <DEDUP_REMOVED lines=12> */
.L_x_173:
[----:B------:R-:W-:Y:S05]  /*5fd0*/  BSYNC B0 ;  /* 0x0000000000007941 */ /* 0x000fea0003800000 */
.L_x_172:
[----:B-----5:R-:W-:Y:S01]  /*5fe0*/  IMAD.U32 R7, R14, 0x10000, RZ ;  /* 0x000100000e077824 */ /* 0x020fe200078e00ff */
[----:B------:R-:W-:Y:S01]  /*5ff0*/  LOP3.LUT P5, RZ, R88, 0x4000000, RZ, 0xc0, !PT ;  /* 0x0400000058ff7812 */ /* 0x000fe200078ac0ff */
[----:B------:R-:W-:Y:S02]  /*6000*/  BSSY B0, `(.L_x_174) ;  /* 0x000000b000007945 */ /* 0x000fe40003800000 */
[----:B------:R-:W-:Y:S01]  /*6010*/  FMUL R6, R7, R2 ;  /* 0x0000000207067220 */ /* 0x000fe20000400000 */
[----:B------:R-:W-:-:S03]  /*6020*/  @P4 IMAD.MOV.U32 R7, RZ, RZ, R21 ;  /* 0x000000ffff074224 */ /* 0x000fc600078e0015 */
        /* <DEDUP_REMOVED lines=8> */
.L_x_175:
[----:B------:R-:W-:Y:S05]  /*60b0*/  BSYNC B0 ;  /* 0x0000000000007941 */ /* 0x000fea0003800000 */
.L_x_174:
        /* <DEDUP_REMOVED lines=10> */
.L_x_177:
[----:B------:R-:W-:Y:S05]  /*6160*/  BSYNC B0 ;  /* 0x0000000000007941 */ /* 0x000fea0003800000 */
.L_x_176:
        /* <DEDUP_REMOVED lines=10> */
.L_x_179:
[----:B------:R-:W-:Y:S05]  /*6210*/  BSYNC B0 ;  /* 0x0000000000007941 */ /* 0x000fea0003800000 */
.L_x_178:
        /* <DEDUP_REMOVED lines=12> */
.L_x_181:
[----:B------:R-:W-:Y:S05]  /*62e0*/  BSYNC B0 ;  /* 0x0000000000007941 */ /* 0x000fea0003800000 */
.L_x_180:
        /* <DEDUP_REMOVED lines=13> */
.L_x_183:
[----:B------:R-:W-:Y:S05]  /*63c0*/  BSYNC B0 ;  /* 0x0000000000007941 */ /* 0x000fea0003800000 */
.L_x_182:
        /* <DEDUP_REMOVED lines=10> */
.L_x_185:
[----:B------:R-:W-:Y:S05]  /*6470*/  BSYNC B0 ;  /* 0x0000000000007941 */ /* 0x000fea0003800000 */
.L_x_184:
        /* <DEDUP_REMOVED lines=10> */
.L_x_187:
[----:B------:R-:W-:Y:S05]  /*6520*/  BSYNC B0 ;  /* 0x0000000000007941 */ /* 0x000fea0003800000 */
.L_x_186:
        /* <DEDUP_REMOVED lines=12> */
.L_x_189:
[----:B------:R-:W-:Y:S05]  /*65f0*/  BSYNC B0 ;  /* 0x0000000000007941 */ /* 0x000fea0003800000 */
.L_x_188:
        /* <DEDUP_REMOVED lines=13> */
.L_x_191:
[----:B------:R-:W-:Y:S05]  /*66d0*/  BSYNC B0 ;  /* 0x0000000000007941 */ /* 0x000fea0003800000 */
.L_x_190:
        /* <DEDUP_REMOVED lines=10> */
.L_x_193:
[----:B------:R-:W-:Y:S05]  /*6780*/  BSYNC B0 ;  /* 0x0000000000007941 */ /* 0x000fea0003800000 */
.L_x_192:
        /* <DEDUP_REMOVED lines=10> */
.L_x_195:
[----:B------:R-:W-:Y:S05]  /*6830*/  BSYNC B0 ;  /* 0x0000000000007941 */ /* 0x000fea0003800000 */
.L_x_194:
        /* <DEDUP_REMOVED lines=12> */
.L_x_197:
[----:B------:R-:W-:Y:S05]  /*6900*/  BSYNC B0 ;  /* 0x0000000000007941 */ /* 0x000fea0003800000 */
.L_x_196:
        /* <DEDUP_REMOVED lines=13> */
.L_x_199:
[----:B------:R-:W-:Y:S05]  /*69e0*/  BSYNC B0 ;  /* 0x0000000000007941 */ /* 0x000fea0003800000 */
.L_x_198:
        /* <DEDUP_REMOVED lines=10> */
.L_x_201:
[----:B------:R-:W-:Y:S05]  /*6a90*/  BSYNC B0 ;  /* 0x0000000000007941 */ /* 0x000fea0003800000 */
.L_x_200:
        /* <DEDUP_REMOVED lines=10> */
.L_x_203:
[----:B------:R-:W-:Y:S05]  /*6b40*/  BSYNC B0 ;  /* 0x0000000000007941 */ /* 0x000fea0003800000 */
.L_x_202:
        /* <DEDUP_REMOVED lines=12> */
.L_x_205:
[----:B------:R-:W-:Y:S05]  /*6c10*/  BSYNC B0 ;  /* 0x0000000000007941 */ /* 0x000fea0003800000 */
.L_x_204:
        /* <DEDUP_REMOVED lines=13> */
.L_x_207:
[----:B------:R-:W-:Y:S05]  /*6cf0*/  BSYNC B0 ;  /* 0x0000000000007941 */ /* 0x000fea0003800000 */
.L_x_206:
        /* <DEDUP_REMOVED lines=10> */
.L_x_209:
[----:B------:R-:W-:Y:S05]  /*6da0*/  BSYNC B0 ;  /* 0x0000000000007941 */ /* 0x000fea0003800000 */
.L_x_208:
        /* <DEDUP_REMOVED lines=10> */
.L_x_211:
[----:B------:R-:W-:Y:S05]  /*6e50*/  BSYNC B0 ;  /* 0x0000000000007941 */ /* 0x000fea0003800000 */
.L_x_210:
        /* <DEDUP_REMOVED lines=12> */
.L_x_213:
[----:B------:R-:W-:Y:S05]  /*6f20*/  BSYNC B0 ;  /* 0x0000000000007941 */ /* 0x000fea0003800000 */
.L_x_212:
        /* <DEDUP_REMOVED lines=13> */
.L_x_215:
[----:B------:R-:W-:Y:S05]  /*7000*/  BSYNC B0 ;  /* 0x0000000000007941 */ /* 0x000fea0003800000 */
.L_x_214:
        /* <DEDUP_REMOVED lines=10> */
.L_x_217:
[----:B------:R-:W-:Y:S05]  /*70b0*/  BSYNC B0 ;  /* 0x0000000000007941 */ /* 0x000fea0003800000 */
.L_x_216:
        /* <DEDUP_REMOVED lines=10> */
.L_x_219:
[----:B------:R-:W-:Y:S05]  /*7160*/  BSYNC B0 ;  /* 0x0000000000007941 */ /* 0x000fea0003800000 */
.L_x_218:
        /* <DEDUP_REMOVED lines=12> */
.L_x_221:
[----:B------:R-:W-:Y:S05]  /*7230*/  BSYNC B0 ;  /* 0x0000000000007941 */ /* 0x000fea0003800000 */
.L_x_220:
        /* <DEDUP_REMOVED lines=13> */
.L_x_223:
[----:B------:R-:W-:Y:S05]  /*7310*/  BSYNC B0 ;  /* 0x0000000000007941 */ /* 0x000fea0003800000 */
.L_x_222:
        /* <DEDUP_REMOVED lines=10> */
.L_x_225:
[----:B------:R-:W-:Y:S05]  /*73c0*/  BSYNC B0 ;  /* 0x0000000000007941 */ /* 0x000fea0003800000 */
.L_x_224:
        /* <DEDUP_REMOVED lines=10> */
.L_x_227:
[----:B------:R-:W-:Y:S05]  /*7470*/  BSYNC B0 ;  /* 0x0000000000007941 */ /* 0x000fea0003800000 */
.L_x_226:
        /* <DEDUP_REMOVED lines=12> */
.L_x_229:
[----:B------:R-:W-:Y:S05]  /*7540*/  BSYNC B0 ;  /* 0x0000000000007941 */ /* 0x000fea0003800000 */
.L_x_228:
        /* <DEDUP_REMOVED lines=13> */
.L_x_231:
[----:B------:R-:W-:Y:S05]  /*7620*/  BSYNC B0 ;  /* 0x0000000000007941 */ /* 0x000fea0003800000 */
.L_x_230:
        /* <DEDUP_REMOVED lines=10> */
.L_x_233:
[----:B------:R-:W-:Y:S05]  /*76d0*/  BSYNC B0 ;  /* 0x0000000000007941 */ /* 0x000fea0003800000 */
.L_x_232:
        /* <DEDUP_REMOVED lines=10> */
.L_x_235:
[----:B------:R-:W-:Y:S05]  /*7780*/  BSYNC B0 ;  /* 0x0000000000007941 */ /* 0x000fea0003800000 */
.L_x_234:
        /* <DEDUP_REMOVED lines=12> */
.L_x_237:
[----:B------:R-:W-:Y:S05]  /*7850*/  BSYNC B0 ;  /* 0x0000000000007941 */ /* 0x000fea0003800000 */
.L_x_236:
        /* <DEDUP_REMOVED lines=13> */
.L_x_239:
[----:B------:R-:W-:Y:S05]  /*7930*/  BSYNC B0 ;  /* 0x0000000000007941 */ /* 0x000fea0003800000 */
.L_x_238:
        /* <DEDUP_REMOVED lines=10> */
.L_x_241:
[----:B------:R-:W-:Y:S05]  /*79e0*/  BSYNC B0 ;  /* 0x0000000000007941 */ /* 0x000fea0003800000 */
.L_x_240:
        /* <DEDUP_REMOVED lines=10> */
.L_x_243:
[----:B------:R-:W-:Y:S05]  /*7a90*/  BSYNC B0 ;  /* 0x0000000000007941 */ /* 0x000fea0003800000 */
.L_x_242:
        /* <DEDUP_REMOVED lines=12> */
.L_x_245:
[----:B------:R-:W-:Y:S05]  /*7b60*/  BSYNC B0 ;  /* 0x0000000000007941 */ /* 0x000fea0003800000 */
.L_x_244:
        /* <DEDUP_REMOVED lines=13> */
.L_x_247:
[----:B------:R-:W-:Y:S05]  /*7c40*/  BSYNC B0 ;  /* 0x0000000000007941 */ /* 0x000fea0003800000 */
.L_x_246:
        /* <DEDUP_REMOVED lines=10> */
.L_x_249:
[----:B------:R-:W-:Y:S05]  /*7cf0*/  BSYNC B0 ;  /* 0x0000000000007941 */ /* 0x000fea0003800000 */
.L_x_248:
        /* <DEDUP_REMOVED lines=10> */
.L_x_251:
[----:B------:R-:W-:Y:S05]  /*7da0*/  BSYNC B0 ;  /* 0x0000000000007941 */ /* 0x000fea0003800000 */
.L_x_250:
        /* <DEDUP_REMOVED lines=12> */
.L_x_253:
[----:B------:R-:W-:Y:S05]  /*7e70*/  BSYNC B0 ;  /* 0x0000000000007941 */ /* 0x000fea0003800000 */
.L_x_252:
        /* <DEDUP_REMOVED lines=13> */
.L_x_255:
[----:B------:R-:W-:Y:S05]  /*7f50*/  BSYNC B0 ;  /* 0x0000000000007941 */ /* 0x000fea0003800000 */
.L_x_254:
        /* <DEDUP_REMOVED lines=9> */
.L_x_257:
[----:B------:R-:W-:Y:S05]  /*7ff0*/  BSYNC B0 ;  /* 0x0000000000007941 */ /* 0x000fea0003800000 */
.L_x_256:
[----:B-----5:R-:W-:Y:S01]  /*8000*/  IMAD.U32 R7, R14, 0x10000, RZ ;  /* 0x000100000e077824 */ /* 0x020fe200078e00ff */
[----:B------:R-:W-:Y:S01]  /*8010*/  ISETP.GT.AND P5, PT, R3, 0x48, P5 ;  /* 0x000000480300780c */ /* 0x000fe20002fa4270 */
[----:B------:R-:W-:Y:S02]  /*8020*/  BSSY B0, `(.L_x_258) ;  /* 0x0000007000007945 */ /* 0x000fe40003800000 */
[----:B------:R-:W-:-:S04]  /*8030*/  FMUL R6, R7, R2 ;  /* 0x0000000207067220 */ /* 0x000fc80000400000 */
[----:B------:R-:W-:-:S05]  /*8040*/  FFMA R6, R77, R0, R6 ;  /* 0x000000004d067223 */ /* 0x000fca0000000006 */
[----:B------:R-:W-:-:S05]  /*8050*/  F2FP.BF16.F32.PACK_AB R6, RZ, R6 ;  /* 0x00000006ff06723e */ /* 0x000fca00000010ff */
[----:B------:R0:W-:Y:S01]  /*8060*/  @P4 STG.E.U16 desc[UR12][R4.64+0xd2], R6 ;  /* 0x0000d20604004986 */ /* 0x0001e2000c10150c */
[----:B------:R-:W-:Y:S05]  /*8070*/  @!P5 BRA `(.L_x_259) ;  /* 0x000000000004d947 */ /* 0x000fea0003800000 */
[----:B------:R0:W5:Y:S02]  /*8080*/  LDG.E.LTC128B.U16 R14, desc[UR12][R16.64+0xd0] ;  /* 0x0000d00c100e7981 */ /* 0x000164000c1e1520 */
.L_x_259:
[----:B------:R-:W-:Y:S05]  /*8090*/  BSYNC B0 ;  /* 0x0000000000007941 */ /* 0x000fea0003800000 */
.L_x_258:
[----:B-----5:R-:W-:Y:S01]  /*80a0*/  IMAD.U32 R7, R14, 0x10000, RZ ;  /* 0x000100000e077824 */ /* 0x020fe200078e00ff */
[----:B------:R-:W-:Y:S01]  /*80b0*/  ISETP.GT.AND P4, PT, R3, 0x48, P6 ;  /* 0x000000480300780c */ /* 0x000fe20003784270 */
[----:B0-----:R-:W-:Y:S01]  /*80c0*/  @P5 IMAD.MOV.U32 R6, RZ, RZ, R20 ;  /* 0x000000ffff065224 */ /* 0x001fe200078e0014 */
[----:B------:R-:W-:Y:S01]  /*80d0*/  BSSY B0, `(.L_x_260) ;  /* 0x0000009000007945 */ /* 0x000fe20003800000 */
[----:B------:R-:W-:-:S04]  /*80e0*/  FMUL R7, R7, R2 ;  /* 0x0000000207077220 */ /* 0x000fc80000400000 */
[----:B------:R-:W-:-:S05]  /*80f0*/  FFMA R7, R78, R0, R7 ;  /* 0x000000004e077223 */ /* 0x000fca0000000007 */
[----:B------:R-:W-:-:S04]  /*8100*/  F2FP.BF16.F32.PACK_AB R7, RZ, R7 ;  /* 0x00000007ff07723e */ /* 0x000fc800000010ff */
[----:B------:R-:W-:Y:S01]  /*8110*/  PRMT R8, R7, 0x7610, R8 ;  /* 0x0000761007087816 */ /* 0x000fe20000000008 */
[----:B------:R-:W-:-:S05]  /*8120*/  @P5 IMAD.MOV.U32 R7, RZ, RZ, R21 ;  /* 0x000000ffff075224 */ /* 0x000fca00078e0015 */
[----:B------:R0:W-:Y:S01]  /*8130*/  @P5 STG.E.U16 desc[UR12][R6.64+0xd0], R8 ;  /* 0x0000d00806005986 */ /* 0x0001e2000c10150c */
[----:B------:R-:W-:Y:S05]  /*8140*/  @!P4 BRA `(.L_x_261) ;  /* 0x000000000004c947 */ /* 0x000fea0003800000 */
[----:B------:R0:W5:Y:S02]  /*8150*/  LDG.E.LTC128B.U16 R14, desc[UR12][R16.64+0xd2] ;  /* 0x0000d20c100e7981 */ /* 0x000164000c1e1520 */
.L_x_261:
[----:B------:R-:W-:Y:S05]  /*8160*/  BSYNC B0 ;  /* 0x0000000000007941 */ /* 0x000fea0003800000 */
.L_x_260:
[----:B0----5:R-:W-:Y:S01]  /*8170*/  IMAD.U32 R7, R14, 0x10000, RZ ;  /* 0x000100000e077824 */ /* 0x021fe200078e00ff */
[----:B------:R-:W-:Y:S01]  /*8180*/  ISETP.GT.AND P5, PT, R3, 0x40, P3 ;  /* 0x000000400300780c */ /* 0x000fe20001fa4270 */
        /* <DEDUP_REMOVED lines=8> */
[----:B------:R-:W-:Y:S05]  /*8210*/  @!P5 BRA `(.L_x_263) ;  /* 0x000000000004d947 */ /* 0x000fea0003800000 */
[----:B------:R0:W5:Y:S02]  /*8220*/  LDG.E.LTC128B.U16 R14, desc[UR12][R12.64+0xe0] ;  /* 0x0000e00c0c0e7981 */ /* 0x000164000c1e1520 */
.L_x_263:
[----:B------:R-:W-:Y:S05]  /*8230*/  BSYNC B0 ;  /* 0x0000000000007941 */ /* 0x000fea0003800000 */
.L_x_262:
[----:B0----5:R-:W-:Y:S01]  /*8240*/  IMAD.U32 R7, R14, 0x10000, RZ ;  /* 0x000100000e077824 */ /* 0x021fe200078e00ff */
        /* <DEDUP_REMOVED lines=8> */
.L_x_265:
[----:B------:R-:W-:Y:S05]  /*82d0*/  BSYNC B0 ;  /* 0x0000000000007941 */ /* 0x000fea0003800000 */
.L_x_264:
        /* <DEDUP_REMOVED lines=9> */
.L_x_267:
[----:B------:R-:W-:Y:S05]  /*8370*/  BSYNC B0 ;  /* 0x0000000000007941 */ /* 0x000fea0003800000 */
.L_x_266:
        /* <DEDUP_REMOVED lines=12> */
.L_x_269:
[----:B------:R-:W-:Y:S05]  /*8440*/  BSYNC B0 ;  /* 0x0000000000007941 */ /* 0x000fea0003800000 */
.L_x_268:
        /* <DEDUP_REMOVED lines=12> */
.L_x_271:
[----:B------:R-:W-:Y:S05]  /*8510*/  BSYNC B0 ;  /* 0x0000000000007941 */ /* 0x000fea0003800000 */
.L_x_270:
        /* <DEDUP_REMOVED lines=9> */
.L_x_273:
[----:B------:R-:W-:Y:S05]  /*85b0*/  BSYNC B0 ;  /* 0x0000000000007941 */ /* 0x000fea0003800000 */
.L_x_272:
        /* <DEDUP_REMOVED lines=9> */
.L_x_275:
[----:B------:R-:W-:Y:S05]  /*8650*/  BSYNC B0 ;  /* 0x0000000000007941 */ /* 0x000fea0003800000 */
.L_x_274:
[----:B0----5:R-:W-:Y:S01]  /*8660*/  IMAD.U32 R5, R14, 0x10000, RZ ;  /* 0x000100000e057824 */ /* 0x021fe200078e00ff */
[----:B------:R-:W-:Y:S01]  /*8670*/  ISETP.GT.AND P0, PT, R3, 0x48, P0 ;  /* 0x000000480300780c */ /* 0x000fe20000704270 */
[----:B------:R-:W-:Y:S01]  /*8680*/  @P1 IMAD.MOV.U32 R4, RZ, RZ, R20 ;  /* 0x000000ffff041224 */ /* 0x000fe200078e0014 */
        /* <DEDUP_REMOVED lines=9> */
.L_x_277:
[----:B------:R-:W-:Y:S05]  /*8720*/  BSYNC B0 ;  /* 0x0000000000007941 */ /* 0x000fea0003800000 */
.L_x_276:
[----:B0----5:R-:W-:-:S04]  /*8730*/  IMAD.U32 R3, R14, 0x10000, RZ ;  /* 0x000100000e037824 */ /* 0x021fc800078e00ff */
[----:B------:R-:W-:-:S04]  /*8740*/  FMUL R2, R3, R2 ;  /* 0x0000000203027220 */ /* 0x000fc80000400000 */
[----:B------:R-:W-:Y:S01]  /*8750*/  FFMA R2, R87, R0, R2 ;  /* 0x0000000057027223 */ /* 0x000fe20000000002 */
[----:B------:R-:W-:Y:S06]  /*8760*/  @!P0 EXIT ;  /* 0x000000000000894d */ /* 0x000fec0003800000 */
[----:B------:R-:W-:-:S05]  /*8770*/  F2FP.BF16.F32.PACK_AB R2, RZ, R2 ;  /* 0x00000002ff02723e */ /* 0x000fca00000010ff */
[----:B------:R-:W-:Y:S01]  /*8780*/  STG.E.U16 desc[UR12][R20.64+0xf2], R2 ;  /* 0x0000f20214007986 */ /* 0x000fe2000c10150c */
[----:B------:R-:W-:Y:S05]  /*8790*/  EXIT ;  /* 0x000000000000794d */ /* 0x000fea0003800000 */
.L_x_27:
[----:B------:R-:W-:Y:S01]  /*87a0*/  ULDC.64 UR4, c[0x0][0x650] ;  /* 0x0001940000047ab9 */ /* 0x000fe20000000a00 */
[----:B------:R-:W-:Y:S01]  /*87b0*/  ISETP.GT.AND P4, PT, R4, 0x1, PT ;  /* 0x000000010400780c */ /* 0x000fe20003f84270 */
[-C--:B------:R-:W-:Y:S01]  /*87c0*/  FMUL R88, R88, R0.reuse ;  /* 0x0000000058587220 */ /* 0x080fe20000400000 */
[----:B------:R-:W-:Y:S01]  /*87d0*/  LEA R14, P1, R10, UR4, 0x1 ;  /* 0x000000040a0e7c11 */ /* 0x000fe2000f8208ff */
[----:B------:R-:W-:Y:S01]  /*87e0*/  IMAD.SHL.U32 R9, R156, 0x2, RZ ;  /* 0x000000029c097824 */ /* 0x000fe200078e00ff */
[----:B------:R-:W-:Y:S01]  /*87f0*/  ISETP.GT.AND P2, PT, R3, RZ, P4 ;  /* 0x000000ff0300720c */ /* 0x000fe20002744270 */
[-C--:B------:R-:W-:Y:S01]  /*8800*/  FMUL R89, R89, R0.reuse ;  /* 0x0000000059597220 */ /* 0x080fe20000400000 */
[----:B------:R-:W-:Y:S01]  /*8810*/  LEA.HI.X R15, R10, UR5, R23, 0x1, P1 ;  /* 0x000000050a0f7c11 */ /* 0x000fe200088f0c17 */
[----:B------:R-:W-:Y:S01]  /*8820*/  FMUL R90, R90, R0 ;  /* 0x000000005a5a7220 */ /* 0x000fe20000400000 */
[----:B------:R-:W-:Y:S01]  /*8830*/  F2FP.BF16.F32.PACK_AB R88, RZ, R88 ;  /* 0x00000058ff58723e */ /* 0x000fe200000010ff */
[-C--:B------:R-:W-:Y:S01]  /*8840*/  FMUL R91, R91, R0.reuse ;  /* 0x000000005b5b7220 */ /* 0x080fe20000400000 */
[----:B------:R-:W-:Y:S01]  /*8850*/  SHF.L.U64.HI R5, R156, 0x1, R167 ;  /* 0x000000019c057819 */ /* 0x000fe200000102a7 */
[----:B------:R-:W-:Y:S01]  /*8860*/  FMUL R92, R92, R0 ;  /* 0x000000005c5c7220 */ /* 0x000fe20000400000 */
[----:B------:R-:W-:Y:S01]  /*8870*/  ISETP.GT.AND P1, PT, R3, 0x8, P5 ;  /* 0x000000080300780c */ /* 0x000fe20002f24270 */
[----:B------:R-:W-:Y:S01]  /*8880*/  @P0 STG.E.U16 desc[UR12][R14.64], R88 ;  /* 0x000000580e000986 */ /* 0x000fe2000c10150c */
[----:B------:R-:W-:Y:S01]  /*8890*/  IADD3 R16, P0, R9, R14, RZ ;  /* 0x0000000e09107210 */ /* 0x000fe20007f1e0ff */
[----:B------:R-:W-:Y:S01]  /*88a0*/  FMUL R93, R93, R0 ;  /* 0x000000005d5d7220 */ /* 0x000fe20000400000 */
[----:B------:R-:W-:Y:S01]  /*88b0*/  F2FP.BF16.F32.PACK_AB R89, RZ, R89 ;  /* 0x00000059ff59723e */ /* 0x000fe200000010ff */
[----:B------:R-:W-:Y:S01]  /*88c0*/  @P2 IMAD.MOV.U32 R6, RZ, RZ, R14 ;  /* 0x000000ffff062224 */ /* 0x000fe200078e000e */
[----:B------:R-:W-:Y:S01]  /*88d0*/  ISETP.GT.AND P3, PT, R4, 0x8, PT ;  /* 0x000000080400780c */ /* 0x000fe20003f64270 */
[--C-:B------:R-:W-:Y:S01]  /*88e0*/  IMAD.X R17, R5, 0x1, R15.reuse, P0 ;  /* 0x0000000105117824 */ /* 0x100fe200000e060f */
[C---:B------:R-:W-:Y:S01]  /*88f0*/  ISETP.GT.AND P0, PT, R3.reuse, 0x8, P4 ;  /* 0x000000080300780c */ /* 0x040fe20002704270 */
[----:B------:R-:W-:Y:S01]  /*8900*/  @P2 IMAD.MOV.U32 R7, RZ, RZ, R15 ;  /* 0x000000ffff072224 */ /* 0x000fe200078e000f */
[----:B------:R-:W-:Y:S01]  /*8910*/  F2FP.BF16.F32.PACK_AB R90, RZ, R90 ;  /* 0x0000005aff5a723e */ /* 0x000fe200000010ff */
[----:B------:R-:W-:Y:S01]  /*8920*/  IMAD.SHL.U32 R13, R20, 0x2, RZ ;  /* 0x00000002140d7824 */ /* 0x000fe200078e00ff */
[----:B------:R-:W-:Y:S01]  /*8930*/  ISETP.GT.AND P4, PT, R4, 0x9, PT ;  /* 0x000000090400780c */ /* 0x000fe20003f84270 */
[-C--:B------:R-:W-:Y:S01]  /*8940*/  FMUL R94, R94, R0.reuse ;  /* 0x000000005e5e7220 */ /* 0x080fe20000400000 */
[----:B------:R0:W-:Y:S01]  /*8950*/  @P2 STG.E.U16 desc[UR12][R6.64+0x2], R89 ;  /* 0x0000025906002986 */ /* 0x0001e2000c10150c */
[----:B------:R-:W-:Y:S01]  /*8960*/  ISETP.GT.AND P2, PT, R3, RZ, P3 ;  /* 0x000000ff0300720c */ /* 0x000fe20001f44270 */
[-C--:B------:R-:W-:Y:S01]  /*8970*/  FMUL R95, R95, R0.reuse ;  /* 0x000000005f5f7220 */ /* 0x080fe20000400000 */
[----:B------:R-:W-:Y:S01]  /*8980*/  F2FP.BF16.F32.PACK_AB R91, RZ, R91 ;  /* 0x0000005bff5b723e */ /* 0x000fe200000010ff */
[----:B------:R-:W-:Y:S01]  /*8990*/  @P1 STG.E.U16 desc[UR12][R16.64], R90 ;  /* 0x0000005a10001986 */ /* 0x000fe2000c10150c */
[----:B------:R-:W-:Y:S01]  /*89a0*/  ISETP.GT.AND P1, PT, R3, RZ, P4 ;  /* 0x000000ff0300720c */ /* 0x000fe20002724270 */
[----:B------:R-:W-:Y:S01]  /*89b0*/  FMUL R96, R96, R0 ;  /* 0x0000000060607220 */ /* 0x000fe20000400000 */
[----:B------:R-:W-:Y:S01]  /*89c0*/  F2FP.BF16.F32.PACK_AB R92, RZ, R92 ;  /* 0x0000005cff5c723e */ /* 0x000fe200000010ff */
[-C--:B------:R-:W-:Y:S01]  /*89d0*/  FMUL R97, R97, R0.reuse ;  /* 0x0000000061617220 */ /* 0x080fe20000400000 */
[----:B------:R-:W-:Y:S01]  /*89e0*/  F2FP.BF16.F32.PACK_AB R93, RZ, R93 ;  /* 0x0000005dff5d723e */ /* 0x000fe200000010ff */
[----:B------:R-:W-:Y:S01]  /*89f0*/  FMUL R98, R98, R0 ;  /* 0x0000000062627220 */ /* 0x000fe20000400000 */
[----:B------:R-:W-:Y:S01]  /*8a00*/  SHF.L.U64.HI R157, R20, 0x1, R157 ;  /* 0x00000001149d7819 */ /* 0x000fe2000001029d */
[----:B0-----:R-:W-:Y:S01]  /*8a10*/  @P0 IMAD.MOV.U32 R6, RZ, RZ, R16 ;  /* 0x000000ffff060224 */ /* 0x001fe200078e0010 */
[----:B------:R-:W-:Y:S01]  /*8a20*/  F2FP.BF16.F32.PACK_AB R94, RZ, R94 ;  /* 0x0000005eff5e723e */ /* 0x000fe200000010ff */
[----:B------:R-:W-:Y:S01]  /*8a30*/  @P0 IMAD.MOV.U32 R7, RZ, RZ, R17 ;  /* 0x000000ffff070224 */ /* 0x000fe200078e0011 */
[----:B------:R-:W-:Y:S01]  /*8a40*/  F2FP.BF16.F32.PACK_AB R95, RZ, R95 ;  /* 0x0000005fff5f723e */ /* 0x000fe200000010ff */
[----:B------:R-:W-:Y:S01]  /*8a50*/  FMUL R99, R99, R0 ;  /* 0x0000000063637220 */ /* 0x000fe20000400000 */
[----:B------:R-:W-:Y:S01]  /*8a60*/  F2FP.BF16.F32.PACK_AB R96, RZ, R96 ;  /* 0x00000060ff60723e */ /* 0x000fe200000010ff */
[-C--:B------:R-:W-:Y:S01]  /*8a70*/  FMUL R100, R100, R0.reuse ;  /* 0x0000000064647220 */ /* 0x080fe20000400000 */
[----:B------:R0:W-:Y:S01]  /*8a80*/  @P0 STG.E.U16 desc[UR12][R6.64+0x2], R91 ;  /* 0x0000025b06000986 */ /* 0x0001e2000c10150c */
[----:B------:R-:W-:Y:S01]  /*8a90*/  ISETP.GT.AND P0, PT, R3, 0x8, P3 ;  /* 0x000000080300780c */ /* 0x000fe20001f04270 */
[-C--:B------:R-:W-:Y:S01]  /*8aa0*/  FMUL R101, R101, R0.reuse ;  /* 0x0000000065657220 */ /* 0x080fe20000400000 */
[----:B------:R-:W-:Y:S01]  /*8ab0*/  ISETP.GT.AND P3, PT, R4, 0x10, PT ;  /* 0x000000100400780c */ /* 0x000fe20003f64270 */
[-C--:B------:R-:W-:Y:S01]  /*8ac0*/  FMUL R102, R102, R0.reuse ;  /* 0x0000000066667220 */ /* 0x080fe20000400000 */
[----:B------:R-:W-:Y:S01]  /*8ad0*/  F2FP.BF16.F32.PACK_AB R97, RZ, R97 ;  /* 0x00000061ff61723e */ /* 0x000fe200000010ff */
[----:B------:R-:W-:Y:S01]  /*8ae0*/  FMUL R103, R103, R0 ;  /* 0x0000000067677220 */ /* 0x000fe20000400000 */
[----:B------:R-:W-:Y:S01]  /*8af0*/  F2FP.BF16.F32.PACK_AB R98, RZ, R98 ;  /* 0x00000062ff62723e */ /* 0x000fe200000010ff */
[-C--:B------:R-:W-:Y:S01]  /*8b00*/  FMUL R104, R104, R0.reuse ;  /* 0x0000000068687220 */ /* 0x080fe20000400000 */
[----:B------:R-:W-:Y:S01]  /*8b10*/  F2FP.BF16.F32.PACK_AB R99, RZ, R99 ;  /* 0x00000063ff63723e */ /* 0x000fe200000010ff */
[----:B------:R-:W-:Y:S01]  /*8b20*/  FMUL R105, R105, R0 ;  /* 0x0000000069697220 */ /* 0x000fe20000400000 */
[----:B------:R-:W-:Y:S01]  /*8b30*/  F2FP.BF16.F32.PACK_AB R100, RZ, R100 ;  /* 0x00000064ff64723e */ /* 0x000fe200000010ff */
[--C-:B0-----:R-:W-:Y:S01]  /*8b40*/  @P2 IMAD.MOV.U32 R6, RZ, RZ, R14.reuse ;  /* 0x000000ffff062224 */ /* 0x101fe200078e000e */
[----:B------:R-:W-:Y:S01]  /*8b50*/  F2FP.BF16.F32.PACK_AB R101, RZ, R101 ;  /* 0x00000065ff65723e */ /* 0x000fe200000010ff */
[--C-:B------:R-:W-:Y:S01]  /*8b60*/  @P2 IMAD.MOV.U32 R7, RZ, RZ, R15.reuse ;  /* 0x000000ffff072224 */ /* 0x100fe200078e000f */
[----:B------:R-:W-:Y:S01]  /*8b70*/  F2FP.BF16.F32.PACK_AB R102, RZ, R102 ;  /* 0x00000066ff66723e */ /* 0x000fe200000010ff */
[-C--:B------:R-:W-:Y:S01]  /*8b80*/  FMUL R106, R106, R0.reuse ;  /* 0x000000006a6a7220 */ /* 0x080fe20000400000 */
[----:B------:R-:W-:Y:S01]  /*8b90*/  F2FP.BF16.F32.PACK_AB R103, RZ, R103 ;  /* 0x00000067ff67723e */ /* 0x000fe200000010ff */
[----:B------:R-:W-:Y:S01]  /*8ba0*/  FMUL R107, R107, R0 ;  /* 0x000000006b6b7220 */ /* 0x000fe20000400000 */
[----:B------:R0:W-:Y:S01]  /*8bb0*/  @P2 STG.E.U16 desc[UR12][R6.64+0x10], R92 ;  /* 0x0000105c06002986 */ /* 0x0001e2000c10150c */
[----:B------:R-:W-:Y:S01]  /*8bc0*/  F2FP.BF16.F32.PACK_AB R104, RZ, R104 ;  /* 0x00000068ff68723e */ /* 0x000fe200000010ff */
        /* <DEDUP_REMOVED lines=8> */
[----:B------:R-:W-:Y:S01]  /*8c50*/  FMUL R112, R112, R0 ;  /* 0x0000000070707220 */ /* 0x000fe20000400000 */
[----:B------:R-:W-:Y:S01]  /*8c60*/  F2FP.BF16.F32.PACK_AB R109, RZ, R109 ;  /* 0x0000006dff6d723e */ /* 0x000fe200000010ff */
[----:B0-----:R-:W-:Y:S01]  /*8c70*/  @P1 IMAD.MOV.U32 R6, RZ, RZ, R14 ;  /* 0x000000ffff061224 */ /* 0x001fe200078e000e */
[----:B------:R-:W-:Y:S01]  /*8c80*/  F2FP.BF16.F32.PACK_AB R110, RZ, R110 ;  /* 0x0000006eff6e723e */ /* 0x000fe200000010ff */
[----:B------:R-:W-:Y:S01]  /*8c90*/  @P1 IMAD.MOV.U32 R7, RZ, RZ, R15 ;  /* 0x000000ffff071224 */ /* 0x000fe200078e000f */
[----:B------:R-:W-:Y:S01]  /*8ca0*/  F2FP.BF16.F32.PACK_AB R111, RZ, R111 ;  /* 0x0000006fff6f723e */ /* 0x000fe200000010ff */
[----:B------:R-:W-:Y:S01]  /*8cb0*/  FMUL R113, R113, R0 ;  /* 0x0000000071717220 */ /* 0x000fe20000400000 */
[----:B------:R-:W-:Y:S01]  /*8cc0*/  F2FP.BF16.F32.PACK_AB R112, RZ, R112 ;  /* 0x00000070ff70723e */ /* 0x000fe200000010ff */
[----:B------:R-:W-:Y:S01]  /*8cd0*/  FMUL R114, R114, R0 ;  /* 0x0000000072727220 */ /* 0x000fe20000400000 */
[----:B------:R0:W-:Y:S01]  /*8ce0*/  @P1 STG.E.U16 desc[UR12][R6.64+0x12], R93 ;  /* 0x0000125d06001986 */ /* 0x0001e2000c10150c */
[----:B------:R-:W-:Y:S01]  /*8cf0*/  IADD3 R10, P1, P2, R9, R14, R13 ;  /* 0x0000000e090a7210 */ /* 0x000fe20007a3e00d */
[-C--:B------:R-:W-:Y:S01]  /*8d00*/  FMUL R115, R115, R0.reuse ;  /* 0x0000000073737220 */ /* 0x080fe20000400000 */
[----:B------:R-:W-:Y:S01]  /*8d10*/  F2FP.BF16.F32.PACK_AB R113, RZ, R113 ;  /* 0x00000071ff71723e */ /* 0x000fe200000010ff */
[-C--:B------:R-:W-:Y:S01]  /*8d20*/  FMUL R116, R116, R0.reuse ;  /* 0x0000000074747220 */ /* 0x080fe20000400000 */
[----:B------:R-:W-:Y:S01]  /*8d30*/  IADD3.X R11, R5, R15, R157, P1, P2 ;  /* 0x0000000f050b7210 */ /* 0x000fe20000fe449d */
[-C--:B------:R-:W-:Y:S01]  /*8d40*/  FMUL R117, R117, R0.reuse ;  /* 0x0000000075757220 */ /* 0x080fe20000400000 */
[----:B------:R-:W-:Y:S01]  /*8d50*/  ISETP.GT.AND P1, PT, R3, 0x8, P4 ;  /* 0x000000080300780c */ /* 0x000fe20002724270 */
[-C--:B------:R-:W-:Y:S01]  /*8d60*/  FMUL R118, R118, R0.reuse ;  /* 0x0000000076767220 */ /* 0x080fe20000400000 */
[----:B------:R-:W-:Y:S01]  /*8d70*/  ISETP.GT.AND P2, PT, R4, 0x11, PT ;  /* 0x000000110400780c */ /* 0x000fe20003f44270 */
        /* <DEDUP_REMOVED lines=8> */
[-C--:B------:R-:W-:Y:S01]  /*8e00*/  FMUL R121, R121, R0.reuse ;  /* 0x0000000079797220 */ /* 0x080fe20000400000 */
[----:B------:R0:W-:Y:S01]  /*8e10*/  @P0 STG.E.U16 desc[UR12][R6.64+0x10], R94 ;  /* 0x0000105e06000986 */ /* 0x0001e2000c10150c */
[----:B------:R-:W-:Y:S01]  /*8e20*/  ISETP.GT.AND P0, PT, R3, RZ, P3 ;  /* 0x000000ff0300720c */ /* 0x000fe20001f04270 */
[----:B------:R-:W-:Y:S01]  /*8e30*/  FMUL R122, R122, R0 ;  /* 0x000000007a7a7220 */ /* 0x000fe20000400000 */
        /* <DEDUP_REMOVED lines=9> */
[----:B0-----:R-:W-:Y:S01]  /*8ed0*/  @P1 IMAD.MOV.U32 R6, RZ, RZ, R16 ;  /* 0x000000ffff061224 */ /* 0x001fe200078e0010 */
[----:B------:R-:W-:Y:S01]  /*8ee0*/  F2FP.BF16.F32.PACK_AB R123, RZ, R123 ;  /* 0x0000007bff7b723e */ /* 0x000fe200000010ff */
[----:B------:R-:W-:Y:S01]  /*8ef0*/  @P1 IMAD.MOV.U32 R7, RZ, RZ, R17 ;  /* 0x000000ffff071224 */ /* 0x000fe200078e0011 */
[----:B------:R-:W-:Y:S01]  /*8f00*/  F2FP.BF16.F32.PACK_AB R124, RZ, R124 ;  /* 0x0000007cff7c723e */ /* 0x000fe200000010ff */
[-C--:B------:R-:W-:Y:S01]  /*8f10*/  FMUL R127, R127, R0.reuse ;  /* 0x000000007f7f7220 */ /* 0x080fe20000400000 */
[----:B------:R-:W-:Y:S01]  /*8f20*/  F2FP.BF16.F32.PACK_AB R125, RZ, R125 ;  /* 0x0000007dff7d723e */ /* 0x000fe200000010ff */
[-C--:B------:R-:W-:Y:S01]  /*8f30*/  FMUL R128, R128, R0.reuse ;  /* 0x0000000080807220 */ /* 0x080fe20000400000 */
[----:B------:R0:W-:Y:S01]  /*8f40*/  @P1 STG.E.U16 desc[UR12][R6.64+0x12], R95 ;  /* 0x0000125f06001986 */ /* 0x0001e2000c10150c */
[----:B------:R-:W-:Y:S01]  /*8f50*/  ISETP.GT.AND P1, PT, R4, 0x19, PT ;  /* 0x000000190400780c */ /* 0x000fe20003f24270 */
        /* <DEDUP_REMOVED lines=33> */
[--C-:B------:R-:W-:Y:S01]  /*9170*/  @P0 IMAD.MOV.U32 R7, RZ, RZ, R15.reuse ;  /* 0x000000ffff070224 */ /* 0x100fe200078e000f */
[----:B------:R-:W-:Y:S01]  /*9180*/  F2FP.BF16.F32.PACK_AB R141, RZ, R141 ;  /* 0x0000008dff8d723e */ /* 0x000fe200000010ff */
[-C--:B------:R-:W-:Y:S01]  /*9190*/  FMUL R142, R142, R0.reuse ;  /* 0x000000008e8e7220 */ /* 0x080fe20000400000 */
[-C--:B------:R-:W-:Y:S01]  /*91a0*/  FMUL R143, R143, R0.reuse ;  /* 0x000000008f8f7220 */ /* 0x080fe20000400000 */
[-C--:B------:R-:W-:Y:S01]  /*91b0*/  FMUL R144, R144, R0.reuse ;  /* 0x0000000090907220 */ /* 0x080fe20000400000 */
[----:B------:R0:W-:Y:S01]  /*91c0*/  @P0 STG.E.U16 desc[UR12][R6.64+0x22], R97 ;  /* 0x0000226106000986 */ /* 0x0001e2000c10150c */
[----:B------:R-:W-:Y:S01]  /*91d0*/  ISETP.GT.AND P0, PT, R3, 0x8, P3 ;  /* 0x000000080300780c */ /* 0x000fe20001f04270 */
[-C--:B------:R-:W-:Y:S01]  /*91e0*/  FMUL R145, R145, R0.reuse ;  /* 0x0000000091917220 */ /* 0x080fe20000400000 */
        /* <DEDUP_REMOVED lines=8> */
[----:B------:R-:W-:Y:S01]  /*9270*/  ISETP.GT.AND P4, PT, R4, 0x71, PT ;  /* 0x000000710400780c */ /* 0x000fe20003f84270 */
[-C--:B------:R-:W-:Y:S01]  /*9280*/  FMUL R150, R150, R0.reuse ;  /* 0x0000000096967220 */ /* 0x080fe20000400000 */
[----:B------:R-:W-:Y:S01]  /*9290*/  F2FP.BF16.F32.PACK_AB R145, RZ, R145 ;  /* 0x00000091ff91723e */ /* 0x000fe200000010ff */
[----:B------:R-:W-:Y:S01]  /*92a0*/  @P0 STG.E.U16 desc[UR12][R16.64+0x20], R98 ;  /* 0x0000206210000986 */ /* 0x000fe2000c10150c */
        /* <DEDUP_REMOVED lines=13> */
[----:B------:R-:W-:Y:S01]  /*9380*/  @P0 STG.E.U16 desc[UR12][R16.64+0x22], R99 ;  /* 0x0000226310000986 */ /* 0x000fe2000c10150c */
[----:B0-----:R-:W-:Y:S01]  /*9390*/  IADD3 R6, P0, R13, R14, RZ ;  /* 0x0000000e0d067210 */ /* 0x001fe20007f1e0ff */
[-C--:B------:R-:W-:Y:S01]  /*93a0*/  FMUL R29, R29, R0.reuse ;  /* 0x000000001d1d7220 */ /* 0x080fe20000400000 */
[----:B------:R-:W-:Y:S01]  /*93b0*/  F2FP.BF16.F32.PACK_AB R151, RZ, R151 ;  /* 0x00000097ff97723e */ /* 0x000fe200000010ff */
[----:B------:R-:W-:Y:S01]  /*93c0*/  FMUL R30, R30, R0 ;  /* 0x000000001e1e7220 */ /* 0x000fe20000400000 */
[----:B------:R-:W-:Y:S01]  /*93d0*/  F2FP.BF16.F32.PACK_AB R24, RZ, R24 ;  /* 0x00000018ff18723e */ /* 0x000fe200000010ff */
[----:B------:R-:W-:Y:S01]  /*93e0*/  IMAD.X R7, R157, 0x1, R15, P0 ;  /* 0x000000019d077824 */ /* 0x000fe200000e060f */
[----:B------:R-:W-:Y:S01]  /*93f0*/  IADD3 R12, P0, R9, R6, RZ ;  /* 0x00000006090c7210 */ /* 0x000fe20007f1e0ff */
[-C--:B------:R-:W-:Y:S01]  /*9400*/  FMUL R31, R31, R0.reuse ;  /* 0x000000001f1f7220 */ /* 0x080fe20000400000 */
[----:B------:R-:W-:Y:S01]  /*9410*/  F2FP.BF16.F32.PACK_AB R25, RZ, R25 ;  /* 0x00000019ff19723e */ /* 0x000fe200000010ff */
[----:B------:R-:W-:Y:S01]  /*9420*/  FMUL R32, R32, R0 ;  /* 0x0000000020207220 */ /* 0x000fe20000400000 */
[----:B------:R-:W-:Y:S01]  /*9430*/  F2FP.BF16.F32.PACK_AB R26, RZ, R26 ;  /* 0x0000001aff1a723e */ /* 0x000fe200000010ff */
[----:B------:R-:W-:Y:S01]  /*9440*/  IMAD.X R13, R5, 0x1, R7, P0 ;  /* 0x00000001050d7824 */ /* 0x000fe200000e0607 */
[----:B------:R-:W-:Y:S01]  /*9450*/  ISETP.GT.AND P0, PT, R3, RZ, P2 ;  /* 0x000000ff0300720c */ /* 0x000fe20001704270 */
        /* <DEDUP_REMOVED lines=126> */
[----:B------:R-:W-:Y:S01]  /*9c40*/  FMUL R0, R87, R0 ;  /* 0x0000000057007220 */ /* 0x000fe20000400000 */
[----:B------:R-:W-:-:S02]  /*9c50*/  F2FP.BF16.F32.PACK_AB R77, RZ, R77 ;  /* 0x0000004dff4d723e */ /* 0x000fc400000010ff */
[----:B------:R-:W-:Y:S02]  /*9c60*/  F2FP.BF16.F32.PACK_AB R78, RZ, R78 ;  /* 0x0000004eff4e723e */ /* 0x000fe400000010ff */
[----:B------:R-:W-:Y:S02]  /*9c70*/  F2FP.BF16.F32.PACK_AB R79, RZ, R79 ;  /* 0x0000004fff4f723e */ /* 0x000fe400000010ff */
[----:B------:R-:W-:Y:S02]  /*9c80*/  F2FP.BF16.F32.PACK_AB R80, RZ, R80 ;  /* 0x00000050ff50723e */ /* 0x000fe400000010ff */
[----:B------:R-:W-:Y:S02]  /*9c90*/  F2FP.BF16.F32.PACK_AB R81, RZ, R81 ;  /* 0x00000051ff51723e */ /* 0x000fe400000010ff */
[----:B------:R-:W-:Y:S01]  /*9ca0*/  F2FP.BF16.F32.PACK_AB R82, RZ, R82 ;  /* 0x00000052ff52723e */ /* 0x000fe200000010ff */
[----:B------:R-:W-:Y:S01]  /*9cb0*/  @P0 STG.E.U16 desc[UR12][R14.64+0x52], R109 ;  /* 0x0000526d0e000986 */ /* 0x000fe2000c10150c */
[----:B------:R-:W-:-:S02]  /*9cc0*/  ISETP.GT.AND P0, PT, R3, 0x8, P2 ;  /* 0x000000080300780c */ /* 0x000fc40001704270 */
[----:B------:R-:W-:Y:S02]  /*9cd0*/  ISETP.GT.AND P2, PT, R4, 0x30, PT ;  /* 0x000000300400780c */ /* 0x000fe40003f44270 */
[----:B------:R-:W-:Y:S02]  /*9ce0*/  F2FP.BF16.F32.PACK_AB R83, RZ, R83 ;  /* 0x00000053ff53723e */ /* 0x000fe400000010ff */
[----:B------:R-:W-:Y:S02]  /*9cf0*/  F2FP.BF16.F32.PACK_AB R84, RZ, R84 ;  /* 0x00000054ff54723e */ /* 0x000fe400000010ff */
[----:B------:R-:W-:Y:S02]  /*9d00*/  F2FP.BF16.F32.PACK_AB R85, RZ, R85 ;  /* 0x00000055ff55723e */ /* 0x000fe400000010ff */
[----:B------:R-:W-:-:S03]  /*9d10*/  F2FP.BF16.F32.PACK_AB R86, RZ, R86 ;  /* 0x00000056ff56723e */ /* 0x000fc600000010ff */
[----:B------:R-:W-:Y:S01]  /*9d20*/  @P0 STG.E.U16 desc[UR12][R16.64+0x50], R110 ;  /* 0x0000506e10000986 */ /* 0x000fe2000c10150c */
[----:B------:R-:W-:Y:S02]  /*9d30*/  ISETP.GT.AND P0, PT, R3, 0x8, P1 ;  /* 0x000000080300780c */ /* 0x000fe40000f04270 */
[----:B------:R-:W-:-:S11]  /*9d40*/  ISETP.GT.AND P1, PT, R4, 0x31, PT ;  /* 0x000000310400780c */ /* 0x000fd60003f24270 */
[----:B------:R-:W-:Y:S01]  /*9d50*/  @P0 STG.E.U16 desc[UR12][R16.64+0x52], R111 ;  /* 0x0000526f10000986 */ /* 0x000fe2000c10150c */
[----:B------:R-:W-:-:S13]  /*9d60*/  ISETP.GT.AND P0, PT, R3, RZ, P2 ;  /* 0x000000ff0300720c */ /* 0x000fda0001704270 */
[----:B------:R-:W-:Y:S01]  /*9d70*/  @P0 STG.E.U16 desc[UR12][R14.64+0x60], R112 ;  /* 0x000060700e000986 */ /* 0x000fe2000c10150c */
[----:B------:R-:W-:-:S13]  /*9d80*/  ISETP.GT.AND P0, PT, R3, RZ, P1 ;  /* 0x000000ff0300720c */ /* 0x000fda0000f04270 */
[----:B------:R-:W-:Y:S01]  /*9d90*/  @P0 STG.E.U16 desc[UR12][R14.64+0x62], R113 ;  /* 0x000062710e000986 */ /* 0x000fe2000c10150c */
[----:B------:R-:W-:Y:S02]  /*9da0*/  ISETP.GT.AND P0, PT, R3, 0x8, P2 ;  /* 0x000000080300780c */ /* 0x000fe40001704270 */
[----:B------:R-:W-:-:S11]  /*9db0*/  ISETP.GT.AND P2, PT, R4, 0x38, PT ;  /* 0x000000380400780c */ /* 0x000fd60003f44270 */
        /* <DEDUP_REMOVED lines=68> */
[----:B------:R-:W-:-:S13]  /*a200*/  ISETP.GT.AND P0, PT, R3, 0x8, P1 ;  /* 0x000000080300780c */ /* 0x000fda0000f04270 */
[----:B------:R-:W-:Y:S01]  /*a210*/  @P0 STG.E.U16 desc[UR12][R16.64+0xd0], R142 ;  /* 0x0000d08e10000986 */ /* 0x000fe2000c10150c */
[----:B------:R-:W-:-:S13]  /*a220*/  ISETP.GT.AND P0, PT, R3, 0x8, P3 ;  /* 0x000000080300780c */ /* 0x000fda0001f04270 */
[----:B------:R-:W-:Y:S01]  /*a230*/  @P0 STG.E.U16 desc[UR12][R16.64+0xd2], R143 ;  /* 0x0000d28f10000986 */ /* 0x000fe2000c10150c */
[----:B------:R-:W-:-:S04]  /*a240*/  ISETP.GT.AND P0, PT, R4, 0x70, PT ;  /* 0x000000700400780c */ /* 0x000fc80003f04270 */
        /* <DEDUP_REMOVED lines=8> */
[----:B------:R-:W-:-:S13]  /*a2d0*/  ISETP.GT.AND P1, PT, R3, RZ, P2 ;  /* 0x000000ff0300720c */ /* 0x000fda0001724270 */
[----:B------:R-:W-:Y:S01]  /*a2e0*/  @P1 STG.E.U16 desc[UR12][R14.64+0xf0], R148 ;  /* 0x0000f0940e001986 */ /* 0x000fe2000c10150c */
[----:B------:R-:W-:-:S04]  /*a2f0*/  ISETP.GT.AND P1, PT, R4, 0x79, PT ;  /* 0x000000790400780c */ /* 0x000fc80003f24270 */
[----:B------:R-:W-:-:S13]  /*a300*/  ISETP.GT.AND P6, PT, R3, RZ, P1 ;  /* 0x000000ff0300720c */ /* 0x000fda0000fc4270 */
[----:B------:R0:W-:Y:S01]  /*a310*/  @P6 STG.E.U16 desc[UR12][R14.64+0xf2], R149 ;  /* 0x0000f2950e006986 */ /* 0x0001e2000c10150c */
[----:B------:R-:W-:-:S13]  /*a320*/  ISETP.GT.AND P6, PT, R3, 0x8, P2 ;  /* 0x000000080300780c */ /* 0x000fda00017c4270 */
[----:B0-----:R-:W-:Y:S02]  /*a330*/  @P6 IMAD.MOV.U32 R14, RZ, RZ, R16 ;  /* 0x000000ffff0e6224 */ /* 0x001fe400078e0010 */
[----:B------:R-:W-:-:S05]  /*a340*/  @P6 IMAD.MOV.U32 R15, RZ, RZ, R17 ;  /* 0x000000ffff0f6224 */ /* 0x000fca00078e0011 */
[----:B------:R-:W-:Y:S01]  /*a350*/  @P6 STG.E.U16 desc[UR12][R14.64+0xf0], R150 ;  /* 0x0000f0960e006986 */ /* 0x000fe2000c10150c */
[----:B------:R-:W-:-:S13]  /*a360*/  ISETP.GT.AND P6, PT, R3, 0x8, P1 ;  /* 0x000000080300780c */ /* 0x000fda0000fc4270 */
[----:B------:R-:W-:Y:S01]  /*a370*/  @P6 STG.E.U16 desc[UR12][R16.64+0xf2], R151 ;  /* 0x0000f29710006986 */ /* 0x000fe2000c10150c */
[----:B------:R-:W-:-:S05]  /*a380*/  IADD3 R8, P6, R9, R6, RZ ;  /* 0x0000000609087210 */ /* 0x000fca0007fde0ff */
[----:B------:R-:W-:Y:S01]  /*a390*/  IMAD.X R9, R5, 0x1, R7, P6 ;  /* 0x0000000105097824 */ /* 0x000fe200030e0607 */
[C---:B------:R-:W-:Y:S02]  /*a3a0*/  ISETP.GT.AND P6, PT, R3.reuse, 0x40, P5 ;  /* 0x000000400300780c */ /* 0x040fe40002fc4270 */
[----:B------:R-:W-:-:S11]  /*a3b0*/  ISETP.GT.AND P5, PT, R3, 0x48, P5 ;  /* 0x000000480300780c */ /* 0x000fd60002fa4270 */
[----:B------:R-:W-:Y:S01]  /*a3c0*/  @P6 STG.E.U16 desc[UR12][R6.64], R24 ;  /* 0x0000001806006986 */ /* 0x000fe2000c10150c */
[----:B------:R-:W-:-:S04]  /*a3d0*/  ISETP.GT.AND P6, PT, R4, 0x1, PT ;  /* 0x000000010400780c */ /* 0x000fc80003fc4270 */
[----:B------:R-:W-:-:S13]  /*a3e0*/  ISETP.GT.AND P6, PT, R3, 0x40, P6 ;  /* 0x000000400300780c */ /* 0x000fda00037c4270 */
[----:B------:R-:W-:Y:S01]  /*a3f0*/  @P6 STG.E.U16 desc[UR12][R6.64+0x2], R25 ;  /* 0x0000021906006986 */ /* 0x000fe2000c10150c */
[----:B------:R-:W-:-:S03]  /*a400*/  ISETP.GT.AND P6, PT, R4, 0x1, PT ;  /* 0x000000010400780c */ /* 0x000fc60003fc4270 */
[----:B------:R-:W-:Y:S01]  /*a410*/  @P5 STG.E.U16 desc[UR12][R12.64], R26 ;  /* 0x0000001a0c005986 */ /* 0x000fe2000c10150c */
[----:B------:R-:W-:Y:S02]  /*a420*/  ISETP.GT.AND P5, PT, R3, 0x48, P6 ;  /* 0x000000480300780c */ /* 0x000fe400037a4270 */
[----:B------:R-:W-:-:S11]  /*a430*/  ISETP.GT.AND P6, PT, R4, 0x8, PT ;  /* 0x000000080400780c */ /* 0x000fd60003fc4270 */
[----:B------:R-:W-:Y:S01]  /*a440*/  @P5 STG.E.U16 desc[UR12][R12.64+0x2], R27 ;  /* 0x0000021b0c005986 */ /* 0x000fe2000c10150c */
[----:B------:R-:W-:Y:S02]  /*a450*/  ISETP.GT.AND P5, PT, R3, 0x40, P6 ;  /* 0x000000400300780c */ /* 0x000fe400037a4270 */
[----:B------:R-:W-:-:S11]  /*a460*/  ISETP.GT.AND P6, PT, R4, 0x9, PT ;  /* 0x000000090400780c */ /* 0x000fd60003fc4270 */
[----:B------:R-:W-:Y:S01]  /*a470*/  @P5 STG.E.U16 desc[UR12][R6.64+0x10], R28 ;  /* 0x0000101c06005986 */ /* 0x000fe2000c10150c */
[----:B------:R-:W-:-:S13]  /*a480*/  ISETP.GT.AND P5, PT, R3, 0x40, P6 ;  /* 0x000000400300780c */ /* 0x000fda00037a4270 */
[----:B------:R-:W-:Y:S01]  /*a490*/  @P5 STG.E.U16 desc[UR12][R6.64+0x12], R29 ;  /* 0x0000121d06005986 */ /* 0x000fe2000c10150c */
[----:B------:R-:W-:-:S04]  /*a4a0*/  ISETP.GT.AND P5, PT, R4, 0x8, PT ;  /* 0x000000080400780c */ /* 0x000fc80003fa4270 */
[----:B------:R-:W-:-:S13]  /*a4b0*/  ISETP.GT.AND P5, PT, R3, 0x48, P5 ;  /* 0x000000480300780c */ /* 0x000fda0002fa4270 */
[----:B------:R0:W-:Y:S01]  /*a4c0*/  @P5 STG.E.U16 desc[UR12][R8.64+0x10], R30 ;  /* 0x0000101e08005986 */ /* 0x0001e2000c10150c */
        /* <DEDUP_REMOVED lines=10> */
[----:B0-----:R-:W-:Y:S02]  /*a570*/  @P5 IMAD.MOV.U32 R8, RZ, RZ, R10 ;  /* 0x000000ffff085224 */ /* 0x001fe400078e000a */
[----:B------:R-:W-:-:S05]  /*a580*/  @P5 IMAD.MOV.U32 R9, RZ, RZ, R11 ;  /* 0x000000ffff095224 */ /* 0x000fca00078e000b */
[----:B------:R0:W-:Y:S01]  /*a590*/  @P5 STG.E.U16 desc[UR12][R8.64+0x20], R34 ;  /* 0x0000202208005986 */ /* 0x0001e2000c10150c */
[----:B------:R-:W-:Y:S02]  /*a5a0*/  ISETP.GT.AND P5, PT, R3, 0x48, P6 ;  /* 0x000000480300780c */ /* 0x000fe400037a4270 */
[----:B------:R-:W-:-:S11]  /*a5b0*/  ISETP.GT.AND P6, PT, R4, 0x18, PT ;  /* 0x000000180400780c */ /* 0x000fd60003fc4270 */
[----:B0-----:R-:W-:Y:S02]  /*a5c0*/  @P5 IMAD.MOV.U32 R8, RZ, RZ, R10 ;  /* 0x000000ffff085224 */ /* 0x001fe400078e000a */
[----:B------:R-:W-:-:S05]  /*a5d0*/  @P5 IMAD.MOV.U32 R9, RZ, RZ, R11 ;  /* 0x000000ffff095224 */ /* 0x000fca00078e000b */
[----:B------:R0:W-:Y:S01]  /*a5e0*/  @P5 STG.E.U16 desc[UR12][R8.64+0x22], R35 ;  /* 0x0000222308005986 */ /* 0x0001e2000c10150c */
        /* <DEDUP_REMOVED lines=144> */
[----:B------:R-:W-:Y:S01]  /*aef0*/  @P5 STG.E.U16 desc[UR12][R8.64+0xc0], R74 ;  /* 0x0000c04a08005986 */ /* 0x000fe2000c10150c */
[----:B------:R-:W-:Y:S02]  /*af00*/  ISETP.GT.AND P5, PT, R3, 0x48, P6 ;  /* 0x000000480300780c */ /* 0x000fe400037a4270 */
[----:B------:R-:W-:-:S11]  /*af10*/  ISETP.GT.AND P6, PT, R4, 0x68, PT ;  /* 0x000000680400780c */ /* 0x000fd60003fc4270 */
[----:B------:R-:W-:Y:S02]  /*af20*/  @P5 IMAD.MOV.U32 R4, RZ, RZ, R10 ;  /* 0x000000ffff045224 */ /* 0x000fe400078e000a */
[----:B------:R-:W-:-:S05]  /*af30*/  @P5 IMAD.MOV.U32 R5, RZ, RZ, R11 ;  /* 0x000000ffff055224 */ /* 0x000fca00078e000b */
[----:B------:R0:W-:Y:S01]  /*af40*/  @P5 STG.E.U16 desc[UR12][R4.64+0xc2], R75 ;  /* 0x0000c24b04005986 */ /* 0x0001e2000c10150c */
[----:B------:R-:W-:-:S13]  /*af50*/  ISETP.GT.AND P5, PT, R3, 0x40, P6 ;  /* 0x000000400300780c */ /* 0x000fda00037a4270 */
[----:B------:R-:W-:Y:S01]  /*af60*/  @P5 STG.E.U16 desc[UR12][R6.64+0xd0], R76 ;  /* 0x0000d04c06005986 */ /* 0x000fe2000c10150c */
[C---:B------:R-:W-:Y:S02]  /*af70*/  ISETP.GT.AND P5, PT, R3.reuse, 0x40, P3 ;  /* 0x000000400300780c */ /* 0x040fe40001fa4270 */
[----:B------:R-:W-:-:S11]  /*af80*/  ISETP.GT.AND P3, PT, R3, 0x48, P3 ;  /* 0x000000480300780c */ /* 0x000fd60001f64270 */
[----:B------:R-:W-:Y:S01]  /*af90*/  @P5 STG.E.U16 desc[UR12][R6.64+0xd2], R77 ;  /* 0x0000d24d06005986 */ /* 0x000fe2000c10150c */
[C---:B------:R-:W-:Y:S02]  /*afa0*/  ISETP.GT.AND P5, PT, R3.reuse, 0x48, P6 ;  /* 0x000000480300780c */ /* 0x040fe400037a4270 */
[C---:B------:R-:W-:Y:S02]  /*afb0*/  ISETP.GT.AND P6, PT, R3.reuse, 0x40, P0 ;  /* 0x000000400300780c */ /* 0x040fe400007c4270 */
[----:B------:R-:W-:-:S09]  /*afc0*/  ISETP.GT.AND P0, PT, R3, 0x48, P0 ;  /* 0x000000480300780c */ /* 0x000fd20000704270 */
[--C-:B0-----:R-:W-:Y:S02]  /*afd0*/  @P5 IMAD.MOV.U32 R4, RZ, RZ, R10.reuse ;  /* 0x000000ffff045224 */ /* 0x101fe400078e000a */
[----:B------:R-:W-:Y:S02]  /*afe0*/  @P5 IMAD.MOV.U32 R5, RZ, RZ, R11 ;  /* 0x000000ffff055224 */ /* 0x000fe400078e000b */
[----:B------:R-:W-:-:S03]  /*aff0*/  @P0 IMAD.MOV.U32 R2, RZ, RZ, R10 ;  /* 0x000000ffff020224 */ /* 0x000fc600078e000a */
[----:B------:R0:W-:Y:S01]  /*b000*/  @P5 STG.E.U16 desc[UR12][R4.64+0xd0], R78 ;  /* 0x0000d04e04005986 */ /* 0x0001e2000c10150c */
[C---:B------:R-:W-:Y:S02]  /*b010*/  ISETP.GT.AND P5, PT, R3.reuse, 0x40, P4 ;  /* 0x000000400300780c */ /* 0x040fe400027a4270 */
[----:B------:R-:W-:Y:S01]  /*b020*/  ISETP.GT.AND P4, PT, R3, 0x48, P4 ;  /* 0x000000480300780c */ /* 0x000fe20002784270 */
[----:B0-----:R-:W-:Y:S02]  /*b030*/  @P3 IMAD.MOV.U32 R4, RZ, RZ, R10 ;  /* 0x000000ffff043224 */ /* 0x001fe400078e000a */
[----:B------:R-:W-:-:S05]  /*b040*/  @P3 IMAD.MOV.U32 R5, RZ, RZ, R11 ;  /* 0x000000ffff053224 */ /* 0x000fca00078e000b */
[----:B------:R-:W-:Y:S01]  /*b050*/  @P3 STG.E.U16 desc[UR12][R4.64+0xd2], R79 ;  /* 0x0000d24f04003986 */ /* 0x000fe2000c10150c */
[C---:B------:R-:W-:Y:S02]  /*b060*/  ISETP.GT.AND P3, PT, R3.reuse, 0x40, P1 ;  /* 0x000000400300780c */ /* 0x040fe40000f64270 */
[C---:B------:R-:W-:Y:S01]  /*b070*/  ISETP.GT.AND P1, PT, R3.reuse, 0x48, P1 ;  /* 0x000000480300780c */ /* 0x040fe20000f24270 */
[----:B------:R-:W-:Y:S01]  /*b080*/  @P6 STG.E.U16 desc[UR12][R6.64+0xe0], R80 ;  /* 0x0000e05006006986 */ /* 0x000fe2000c10150c */
[C---:B------:R-:W-:Y:S02]  /*b090*/  ISETP.GT.AND P6, PT, R3.reuse, 0x40, P2 ;  /* 0x000000400300780c */ /* 0x040fe400017c4270 */
[----:B------:R-:W-:Y:S01]  /*b0a0*/  ISETP.GT.AND P2, PT, R3, 0x48, P2 ;  /* 0x000000480300780c */ /* 0x000fe20001744270 */
[----:B------:R-:W-:Y:S01]  /*b0b0*/  @P0 IMAD.MOV.U32 R3, RZ, RZ, R11 ;  /* 0x000000ffff030224 */ /* 0x000fe200078e000b */
[----:B------:R-:W-:Y:S04]  /*b0c0*/  @P5 STG.E.U16 desc[UR12][R6.64+0xe2], R81 ;  /* 0x0000e25106005986 */ /* 0x000fe8000c10150c */
[----:B------:R0:W-:Y:S02]  /*b0d0*/  @P0 STG.E.U16 desc[UR12][R2.64+0xe0], R82 ;  /* 0x0000e05202000986 */ /* 0x0001e4000c10150c */
[----:B0-----:R-:W-:-:S02]  /*b0e0*/  @P4 IMAD.MOV.U32 R2, RZ, RZ, R10 ;  /* 0x000000ffff024224 */ /* 0x001fc400078e000a */
[----:B------:R-:W-:-:S05]  /*b0f0*/  @P4 IMAD.MOV.U32 R3, RZ, RZ, R11 ;  /* 0x000000ffff034224 */ /* 0x000fca00078e000b */
[----:B------:R0:W-:Y:S04]  /*b100*/  @P4 STG.E.U16 desc[UR12][R2.64+0xe2], R83 ;  /* 0x0000e25302004986 */ /* 0x0001e8000c10150c */
[----:B------:R1:W-:Y:S04]  /*b110*/  @P6 STG.E.U16 desc[UR12][R6.64+0xf0], R84 ;  /* 0x0000f05406006986 */ /* 0x0003e8000c10150c */
[----:B------:R1:W-:Y:S01]  /*b120*/  @P3 STG.E.U16 desc[UR12][R6.64+0xf2], R85 ;  /* 0x0000f25506003986 */ /* 0x0003e2000c10150c */
[----:B0-----:R-:W-:Y:S02]  /*b130*/  @P2 IMAD.MOV.U32 R2, RZ, RZ, R10 ;  /* 0x000000ffff022224 */ /* 0x001fe400078e000a */
[----:B------:R-:W-:-:S05]  /*b140*/  @P2 IMAD.MOV.U32 R3, RZ, RZ, R11 ;  /* 0x000000ffff032224 */ /* 0x000fca00078e000b */
[----:B------:R1:W-:Y:S01]  /*b150*/  @P2 STG.E.U16 desc[UR12][R2.64+0xf0], R86 ;  /* 0x0000f05602002986 */ /* 0x0003e2000c10150c */
[----:B------:R-:W-:Y:S05]  /*b160*/  @!P1 EXIT ;  /* 0x000000000000994d */ /* 0x000fea0003800000 */
[----:B------:R-:W-:-:S05]  /*b170*/  F2FP.BF16.F32.PACK_AB R0, RZ, R0 ;  /* 0x00000000ff00723e */ /* 0x000fca00000010ff */
[----:B------:R-:W-:Y:S01]  /*b180*/  STG.E.U16 desc[UR12][R10.64+0xf2], R0 ;  /* 0x0000f2000a007986 */ /* 0x000fe2000c10150c */
[----:B------:R-:W-:Y:S05]  /*b190*/  EXIT ;  /* 0x000000000000794d */ /* 0x000fea0003800000 */
.L_x_13:
[----:B------:R-:W-:-:S13]  /*b1a0*/  ISETP.NE.AND P0, PT, R5, RZ, PT ;  /* 0x000000ff0500720c */ /* 0x000fda0003f05270 */
[----:B------:R-:W-:Y:S05]  /*b1b0*/  @P0 EXIT ;  /* 0x000000000000094d */ /* 0x000fea0003800000 */
[----:B------:R-:W-:Y:S01]  /*b1c0*/  ELECT P0, URZ, PT ;  /* 0x00000000003f782f */ /* 0x000fe20003800000 */
[----:B------:R-:W-:-:S12]  /*b1d0*/  BSSY B0, `(.L_x_278) ;  /* 0x0000095000007945 */ /* 0x000fd80003800000 */
[----:B------:R-:W-:Y:S05]  /*b1e0*/  @!P0 BRA `(.L_x_279) ;  /* 0x00000008004c8947 */ /* 0x000fea0003800000 */
[----:B------:R-:W-:-:S13]  /*b1f0*/  ISETP.GE.AND P0, PT, R10, 0x1, PT ;  /* 0x000000010a00780c */ /* 0x000fda0003f06270 */
[----:B------:R-:W-:Y:S05]  /*b200*/  @!P0 BRA `(.L_x_279) ;  /* 0x0000000800448947 */ /* 0x000fea0003800000 */
[----:B---3-5:R-:W2:Y:S01]  /*b210*/  S2R R2, SR_CgaCtaId ;  /* 0x0000000000027919 */ /* 0x028ea20000008800 */
[----:B------:R-:W0:Y:S01]  /*b220*/  LDC.64 R4, c[0x0][0x4f8] ;  /* 0x00013e00ff047b82 */ /* 0x000e220000000a00 */
[----:B------:R-:W-:Y:S01]  /*b230*/  ULDC.64 UR4, c[0x0][0x4c0] ;  /* 0x0001300000047ab9 */ /* 0x000fe20000000a00 */
[----:B------:R-:W-:Y:S01]  /*b240*/  LOP3.LUT P0, RZ, R13, 0x1f, RZ, 0xc0, !PT ;  /* 0x0000001f0dff7812 */ /* 0x000fe2000780c0ff */
[----:B------:R-:W-:Y:S01]  /*b250*/  IMAD.SHL.U32 R15, R15, 0x80, RZ ;  /* 0x000000800f0f7824 */ /* 0x000fe200078e00ff */
[----:B------:R-:W-:Y:S01]  /*b260*/  ISETP.NE.AND P2, PT, R18, RZ, PT ;  /* 0x000000ff1200720c */ /* 0x000fe20003f45270 */
[----:B------:R-:W-:Y:S01]  /*b270*/  IMAD.SHL.U32 R16, R16, 0x80, RZ ;  /* 0x0000008010107824 */ /* 0x000fe200078e00ff */
[----:B------:R-:W-:Y:S01]  /*b280*/  ISETP.NE.OR P0, PT, R18, RZ, !P0 ;  /* 0x000000ff1200720c */ /* 0x000fe20004705670 */
[----:B------:R-:W-:Y:S01]  /*b290*/  IMAD.MOV.U32 R6, RZ, RZ, R9 ;  /* 0x000000ffff067224 */ /* 0x000fe200078e0009 */
[----:B------:R-:W1:Y:S01]  /*b2a0*/  LDC R7, c[0x0][0x500] ;  /* 0x00014000ff077b82 */ /* 0x000e620000000800 */
[----:B------:R-:W-:Y:S01]  /*b2b0*/  LOP3.LUT R12, R3, 0x2, RZ, 0xfc, !PT ;  /* 0x00000002030c7812 */ /* 0x000fe200078efcff */
[----:B------:R-:W-:-:S02]  /*b2c0*/  IMAD.MOV.U32 R13, RZ, RZ, RZ ;  /* 0x000000ffff0d7224 */ /* 0x000fc400078e00ff */
[----:B------:R-:W-:Y:S02]  /*b2d0*/  VIADD R11, R15, 0x40 ;  /* 0x000000400f0b7836 */ /* 0x000fe40000000000 */
[----:B------:R-:W-:Y:S02]  /*b2e0*/  VIADD R17, R16, 0x40 ;  /* 0x0000004010117836 */ /* 0x000fe40000000000 */
[----:B0-----:R-:W-:Y:S01]  /*b2f0*/  IMAD R21, R21, UR4, R4 ;  /* 0x0000000415157c24 */ /* 0x001fe2000f8e0204 */
[----:B------:R-:W-:Y:S01]  /*b300*/  ULDC UR4, c[0x0][0x4c8] ;  /* 0x0001320000047ab9 */ /* 0x000fe20000000800 */
[----:B------:R-:W-:Y:S02]  /*b310*/  IMAD R162, R162, UR5, R5 ;  /* 0x00000005a2a27c24 */ /* 0x000fe4000f8e0205 */
[----:B------:R-:W-:Y:S02]  /*b320*/  IMAD.MOV.U32 R4, RZ, RZ, 0x1 ;  /* 0x00000001ff047424 */ /* 0x000fe400078e00ff */
[----:B------:R-:W-:-:S02]  /*b330*/  IMAD.MOV.U32 R5, RZ, RZ, RZ ;  /* 0x000000ffff057224 */ /* 0x000fc400078e00ff */
[----:B--2---:R-:W-:Y:S02]  /*b340*/  IMAD.SHL.U32 R0, R2, 0x800, RZ ;  /* 0x0000080002007824 */ /* 0x004fe400078e00ff */
[----:B-1----:R-:W-:Y:S02]  /*b350*/  IMAD R14, R14, UR4, R7 ;  /* 0x000000040e0e7c24 */ /* 0x002fe4000f8e0207 */
[----:B------:R-:W-:Y:S01]  /*b360*/  IMAD.SHL.U32 R2, R2, 0x20, RZ ;  /* 0x0000002002027824 */ /* 0x000fe200078e00ff */
[----:B------:R-:W-:-:S07]  /*b370*/  LOP3.LUT R0, R0, 0x800, RZ, 0xc0, !PT ;  /* 0x0000080000007812 */ /* 0x000fce00078ec0ff */
.L_x_283:
[----:B------:R-:W0:Y:S01]  /*b380*/  S2R R8, SR_CgaCtaId ;  /* 0x0000000000087919 */ /* 0x000e220000008800 */
[----:B------:R-:W-:-:S04]  /*b390*/  MOV R7, 0x400 ;  /* 0x0000040000077802 */ /* 0x000fc80000000f00 */
[----:B0-----:R-:W-:Y:S02]  /*b3a0*/  LEA R10, R8, R7, 0x18 ;  /* 0x00000007080a7211 */ /* 0x001fe400078ec0ff */
[----:B------:R-:W-:-:S03]  /*b3b0*/  SHF.L.U32 R7, R4, 0x1f, RZ ;  /* 0x0000001f04077819 */ /* 0x000fc600000006ff */
[----:B------:R-:W-:-:S07]  /*b3c0*/  IMAD R8, R5, 0x8, R10 ;  /* 0x0000000805087824 */ /* 0x000fce00078e020a */
.L_x_280:
[----:B0-----:R0:W1:Y:S02]  /*b3d0*/  SYNCS.PHASECHK.TRANS64.TRYWAIT P1, [R8+URZ+0x38038], R7 ;  /* 0x03803807080075a7 */ /* 0x001064000802017f */
[----:B-1----:R-:W-:Y:S05]  /*b3e0*/  @!P1 NANOSLEEP.SYNCS 0x989680 ;  /* 0x009896800000995d */ /* 0x002fea0003900000 */
[----:B------:R-:W1:Y:S02]  /*b3f0*/  @!P1 SYNCS.PHASECHK.TRANS64 P1, [R8+URZ+0x38038], R7 ;  /* 0x03803807080095a7 */ /* 0x000e64000802007f */
[----:B-1----:R-:W-:Y:S05]  /*b400*/  @!P1 BRA `(.L_x_280) ;  /* 0xfffffffc00f09947 */ /* 0x002fea000383ffff */
[----:B0-----:R-:W0:Y:S02]  /*b410*/  @!P2 LDC R7, c[0x0][0x580] ;  /* 0x00016000ff07ab82 */ /* 0x001e240000000800 */
[----:B0-----:R0:W-:Y:S02]  /*b420*/  @!P2 SYNCS.ARRIVE.TRANS64 RZ, [R8+URZ+0x38000], R7 ;  /* 0x0380000708ffa9a7 */ /* 0x0011e4000800003f */
[----:B0-----:R-:W-:-:S04]  /*b430*/  PRMT R7, R12, 0x9910, RZ ;  /* 0x000099100c077816 */ /* 0x001fc800000000ff */
[----:B------:R-:W-:-:S13]  /*b440*/  ISETP.NE.AND P1, PT, R7, 0x2, PT ;  /* 0x000000020700780c */ /* 0x000fda0003f25270 */
[----:B------:R-:W-:Y:S05]  /*b450*/  @P1 BRA `(.L_x_281) ;  /* 0x0000000000041947 */ /* 0x000fea0003800000 */
[----:B------:R-:W-:Y:S01]  /*b460*/  BPT.TRAP 0x1 ;  /* 0x000000040000795c */ /* 0x000fe20000300000 */
.L_x_281:
[----:B------:R-:W-:Y:S05]  /*b470*/  @P0 BRA `(.L_x_282) ;  /* 0x0000000000040947 */ /* 0x000fea0003800000 */
[----:B------:R-:W-:Y:S01]  /*b480*/  BPT.TRAP 0x1 ;  /* 0x000000040000795c */ /* 0x000fe20000300000 */
.L_x_282:
[----:B------:R-:W-:Y:S01]  /*b490*/  R2UR UR27, R13 ;  /* 0x000000000d1b72ca */ /* 0x000fe200000e0000 */
[----:B------:R-:W-:Y:S01]  /*b4a0*/  ULDC UR8, c[0x0][0x490] ;  /* 0x0001240000087ab9 */ /* 0x000fe20000000800 */
[----:B------:R-:W-:Y:S01]  /*b4b0*/  R2UR UR11, R2 ;  /* 0x00000000020b72ca */ /* 0x000fe200000e0000 */
[----:B------:R-:W-:Y:S01]  /*b4c0*/  UISETP.NE.AND UP0, UPT, UR8, 0x1, UPT ;  /* 0x000000010800788c */ /* 0x000fe2000bf05270 */
[----:B------:R-:W-:Y:S01]  /*b4d0*/  IMAD R7, R5, 0x2000, R0 ;  /* 0x0000200005077824 */ /* 0x000fe200078e0200 */
[----:B------:R-:W-:Y:S01]  /*b4e0*/  ULDC UR6, c[0x0][0x49c] ;  /* 0x0001270000067ab9 */ /* 0x000fe20000000800 */
[----:B------:R-:W-:Y:S01]  /*b4f0*/  ULDC UR21, c[0x0][0x4a8] ;  /* 0x00012a0000157ab9 */ /* 0x000fe20000000800 */
[----:B------:R-:W-:Y:S01]  /*b500*/  UISETP.NE.AND UP1, UPT, UR6, 0x1, UPT ;  /* 0x000000010600788c */ /* 0x000fe2000bf25270 */
[----:B------:R-:W-:Y:S01]  /*b510*/  IMAD R7, R7, 0x2, R10 ;  /* 0x0000000207077824 */ /* 0x000fe200078e020a */
[----:B------:R-:W-:Y:S01]  /*b520*/  R2UR UR24, R5 ;  /* 0x00000000051872ca */ /* 0x000fe200000e0000 */
[----:B------:R-:W-:Y:S01]  /*b530*/  ULDC.64 UR34, c[0x0][0x198] ;  /* 0x0000660000227ab9 */ /* 0x000fe20000000a00 */
[----:B------:R-:W-:Y:S01]  /*b540*/  R2UR UR25, R8 ;  /* 0x00000000081972ca */ /* 0x000fe200000e0000 */
[----:B------:R-:W-:Y:S01]  /*b550*/  UIADD3 UR38, UP2, UR34, 0x1f0, URZ ;  /* 0x000001f022267890 */ /* 0x000fe2000ff5e03f */
[----:B------:R-:W-:Y:S01]  /*b560*/  R2UR UR22, R7 ;  /* 0x00000000071672ca */ /* 0x000fe200000e0000 */
[----:B------:R-:W-:Y:S01]  /*b570*/  USHF.L.U32 UR27, UR27, 0x6, URZ ;  /* 0x000000061b1b7899 */ /* 0x000fe2000800063f */
[----:B------:R-:W-:Y:S01]  /*b580*/  IMAD.U32 R7, R162, 0x20, R21 ;  /* 0x00000020a2077824 */ /* 0x000fe200078e0015 */
[----:B------:R-:W-:Y:S01]  /*b590*/  @UP0 ULDC UR4, c[0x0][0x494] ;  /* 0x0001250000040ab9 */ /* 0x000fe20000000800 */
[----:B------:R-:W-:Y:S01]  /*b5a0*/  @UP0 ULDC UR12, c[0x0][0x494] ;  /* 0x00012500000c0ab9 */ /* 0x000fe20000000800 */
[----:B------:R-:W-:Y:S01]  /*b5b0*/  ULOP3.LUT UR11, UR27, 0x20, UR11, 0xf8, !UPT ;  /* 0x000000201b0b7892 */ /* 0x000fe2000f8ef80b */
[----:B------:R-:W-:Y:S01]  /*b5c0*/  IMAD.U32 R7, R14, 0x400, R7 ;  /* 0x000004000e077824 */ /* 0x000fe200078e0007 */
[----:B------:R-:W-:Y:S01]  /*b5d0*/  @UP0 ULDC UR7, c[0x0][0x498] ;  /* 0x0001260000070ab9 */ /* 0x000fe20000000800 */
[----:B------:R-:W-:Y:S01]  /*b5e0*/  @UP0 ULDC UR9, c[0x0][0x498] ;  /* 0x0001260000090ab9 */ /* 0x000fe20000000800 */
[----:B------:R-:W-:Y:S01]  /*b5f0*/  UIMAD.WIDE.U32 UR4, UR11, UR4, URZ ;  /* 0x000000040b0472a5 */ /* 0x000fe2000f8e003f */
[----:B------:R-:W-:Y:S01]  /*b600*/  R2UR UR26, R15 ;  /* 0x000000000f1a72ca */ /* 0x000fe200000e0000 */
[----:B------:R-:W-:Y:S01]  /*b610*/  UIMAD.WIDE.U32 UR12, UR11, UR12, URZ ;  /* 0x0000000c0b0c72a5 */ /* 0x000fe2000f8e003f */
[----:B------:R-:W-:Y:S01]  /*b620*/  R2UR UR40, R7 ;  /* 0x00000000072872ca */ /* 0x000fe200000e0000 */
[----:B------:R-:W-:Y:S01]  /*b630*/  UMOV UR10, UR11 ;  /* 0x0000000b000a7c82 */ /* 0x000fe20008000000 */
[----:B------:R-:W-:Y:S01]  /*b640*/  @UP0 USHF.R.U32.HI UR10, URZ, UR7, UR5 ;  /* 0x000000073f0a0299 */ /* 0x000fe20008011605 */
[----:B------:R-:W-:Y:S01]  /*b650*/  IMAD.MOV.U32 R7, RZ, RZ, 0x3 ;  /* 0x00000003ff077424 */ /* 0x000fe200078e00ff */
[----:B------:R-:W-:Y:S01]  /*b660*/  UMOV UR17, UR11 ;  /* 0x0000000b00117c82 */ /* 0x000fe20008000000 */
[----:B------:R-:W-:Y:S01]  /*b670*/  @UP1 ULDC.64 UR14, c[0x0][0x4a0] ;  /* 0x00012800000e1ab9 */ /* 0x000fe20000000a00 */
[----:B------:R-:W-:Y:S01]  /*b680*/  @UP0 USHF.R.U32.HI UR17, URZ, UR9, UR13 ;  /* 0x000000093f110299 */ /* 0x000fe2000801160d */
[C---:B------:R-:W-:Y:S01]  /*b690*/  ISETP.GT.AND P3, PT, R6.reuse, 0x1, PT ;  /* 0x000000010600780c */ /* 0x040fe20003f64270 */
[----:B------:R-:W-:Y:S01]  /*b6a0*/  UIMAD.WIDE.U32 UR4, UR10, UR14, URZ ;  /* 0x0000000e0a0472a5 */ /* 0x000fe2000f8e003f */
[----:B------:R-:W-:Y:S01]  /*b6b0*/  VIADD R5, R5, 0x1 ;  /* 0x0000000105057836 */ /* 0x000fe20000000000 */
[----:B------:R-:W-:Y:S01]  /*b6c0*/  @UP1 ULDC.64 UR18, c[0x0][0x4a0] ;  /* 0x0001280000121ab9 */ /* 0x000fe20000000a00 */
[----:B------:R-:W-:Y:S01]  /*b6d0*/  UMOV UR9, UR10 ;  /* 0x0000000a00097c82 */ /* 0x000fe20008000000 */
[----:B------:R-:W-:Y:S01]  /*b6e0*/  UIMAD.WIDE.U32 UR12, UR17, UR18, URZ ;  /* 0x00000012110c72a5 */ /* 0x000fe2000f8e003f */
[----:B------:R-:W-:Y:S01]  /*b6f0*/  VIADD R6, R6, 0xffffffff ;  /* 0xffffffff06067836 */ /* 0x000fe20000000000 */
[----:B------:R-:W-:Y:S01]  /*b700*/  UISETP.NE.AND UP0, UPT, UR21, 0x1, UPT ;  /* 0x000000011500788c */ /* 0x000fe2000bf05270 */
[----:B------:R-:W-:Y:S01]  /*b710*/  R2UR UR4, R10 ;  /* 0x000000000a0472ca */ /* 0x000fe200000e0000 */
[----:B------:R-:W-:Y:S01]  /*b720*/  @UP1 USHF.R.U32.HI UR9, URZ, UR15, UR5 ;  /* 0x0000000f3f091299 */ /* 0x000fe20008011605 */
[----:B------:R-:W-:Y:S01]  /*b730*/  ISETP.NE.AND P1, PT, R5, 0x7, PT ;  /* 0x000000070500780c */ /* 0x000fe20003f25270 */
[----:B------:R-:W-:Y:S01]  /*b740*/  UIADD3 UR20, -UR17, URZ, URZ ;  /* 0x0000003f11147290 */ /* 0x000fe2000fffe13f */
[----:B------:R-:W-:Y:S01]  /*b750*/  VIADD R13, R13, 0x1 ;  /* 0x000000010d0d7836 */ /* 0x000fe20000000000 */
[----:B------:R-:W-:Y:S01]  /*b760*/  UMOV UR15, UR17 ;  /* 0x00000011000f7c82 */ /* 0x000fe20008000000 */
[----:B------:R-:W-:Y:S01]  /*b770*/  @UP1 USHF.R.U32.HI UR15, URZ, UR19, UR13 ;  /* 0x000000133f0f1299 */ /* 0x000fe2000801160d */
[----:B------:R-:W-:Y:S01]  /*b780*/  SEL R5, R5, RZ, P1 ;  /* 0x000000ff05057207 */ /* 0x000fe20000800000 */
[----:B------:R-:W-:-:S02]  /*b790*/  UIADD3 UR19, -UR10, URZ, URZ ;  /* 0x0000003f0a137290 */ /* 0x000fc4000fffe13f */
[----:B------:R-:W-:Y:S02]  /*b7a0*/  UIADD3 UR28, UP1, UR34, 0xf0, URZ ;  /* 0x000000f0221c7890 */ /* 0x000fe4000ff3e03f */
[----:B------:R-:W-:Y:S02]  /*b7b0*/  UIMAD UR19, UR8, UR19, UR11 ;  /* 0x00000013081372a4 */ /* 0x000fe4000f8e020b */
[----:B------:R-:W-:Y:S01]  /*b7c0*/  UIMAD UR11, UR8, UR20, UR11 ;  /* 0x00000014080b72a4 */ /* 0x000fe2000f8e020b */
[----:B------:R-:W-:Y:S01]  /*b7d0*/  ULDC UR14, c[0x0][0x4cc] ;  /* 0x00013300000e7ab9 */ /* 0x000fe20000000800 */
[----:B------:R-:W-:Y:S01]  /*b7e0*/  ULDC UR18, c[0x0][0x4ec] ;  /* 0x00013b0000127ab9 */ /* 0x000fe20000000800 */
[----:B------:R-:W-:Y:S01]  /*b7f0*/  @UP0 ULDC UR34, c[0x0][0x4ac] ;  /* 0x00012b0000220ab9 */ /* 0x000fe20000000800 */
[----:B------:R-:W-:Y:S02]  /*b800*/  UIADD3.X UR29, URZ, UR35, URZ, UP1, !UPT ;  /* 0x000000233f1d7290 */ /* 0x000fe40008ffe43f */
[----:B------:R-:W-:Y:S01]  /*b810*/  UIADD3.X UR39, URZ, UR35, URZ, UP2, !UPT ;  /* 0x000000233f277290 */ /* 0x000fe200097fe43f */
[----:B------:R-:W-:Y:S01]  /*b820*/  @UP0 ULDC UR36, c[0x0][0x4ac] ;  /* 0x00012b0000240ab9 */ /* 0x000fe20000000800 */
[----:B------:R-:W-:-:S02]  /*b830*/  UIMAD UR19, UR19, UR14, UR18 ;  /* 0x0000000e131372a4 */ /* 0x000fc4000f8e0212 */
[----:B------:R-:W-:Y:S02]  /*b840*/  UIMAD UR11, UR11, UR14, UR18 ;  /* 0x0000000e0b0b72a4 */ /* 0x000fe4000f8e0212 */
[----:B------:R-:W-:Y:S02]  /*b850*/  UIMAD.WIDE.U32 UR34, UR15, UR34, URZ ;  /* 0x000000220f2272a5 */ /* 0x000fe4000f8e003f */
[----:B------:R-:W-:Y:S02]  /*b860*/  UIADD3 UR20, -UR9, URZ, URZ ;  /* 0x0000003f09147290 */ /* 0x000fe4000fffe13f */
[----:B------:R-:W-:Y:S02]  /*b870*/  UIADD3 UR18, -UR15, URZ, URZ ;  /* 0x0000003f0f127290 */ /* 0x000fe4000fffe13f */
[----:B------:R-:W-:Y:S01]  /*b880*/  UIMAD.WIDE.U32 UR36, UR9, UR36, URZ ;  /* 0x00000024092472a5 */ /* 0x000fe2000f8e003f */
[----:B------:R-:W-:Y:S01]  /*b890*/  R2UR UR34, R7 ;  /* 0x00000000072272ca */ /* 0x000fe200000e0000 */
[----:B------:R-:W-:Y:S01]  /*b8a0*/  @UP0 ULDC UR23, c[0x0][0x4b0] ;  /* 0x00012c0000170ab9 */ /* 0x000fe20000000800 */
[----:B------:R-:W-:Y:S01]  /*b8b0*/  UIADD3 UR16, UR22, 0x1c000, URZ ;  /* 0x0001c00016107890 */ /* 0x000fe2000fffe03f */
[----:B------:R-:W-:Y:S01]  /*b8c0*/  SEL R7, RZ, 0x1, P1 ;  /* 0x00000001ff077807 */ /* 0x000fe20000800000 */
[----:B------:R-:W-:-:S02]  /*b8d0*/  UIADD3 UR8, UR22, 0x1e000, URZ ;  /* 0x0001e00016087890 */ /* 0x000fc4000fffe03f */
[----:B------:R-:W-:Y:S01]  /*b8e0*/  UIMAD UR20, UR6, UR20, UR10 ;  /* 0x00000014061472a4 */ /* 0x000fe2000f8e020a */
[----:B------:R-:W-:Y:S01]  /*b8f0*/  LOP3.LUT R4, R4, R7, RZ, 0x3c, !PT ;  /* 0x0000000704047212 */ /* 0x000fe200078e3cff */
[----:B------:R-:W-:Y:S01]  /*b900*/  UMOV UR22, UR9 ;  /* 0x0000000900167c82 */ /* 0x000fe20008000000 */
[----:B------:R-:W-:Y:S01]  /*b910*/  UIMAD UR17, UR6, UR18, UR17 ;  /* 0x00000012061172a4 */ /* 0x000fe2000f8e0211 */
[----:B------:R-:W-:Y:S01]  /*b920*/  R2UR UR6, R11 ;  /* 0x000000000b0672ca */ /* 0x000fe200000e0000 */
[----:B------:R-:W-:Y:S01]  /*b930*/  ULEA UR24, UR24, UR4, 0xe ;  /* 0x0000000418187291 */ /* 0x000fe2000f8e703f */
[----:B------:R-:W-:Y:S01]  /*b940*/  R2UR UR18, R16 ;  /* 0x00000000101272ca */ /* 0x000fe200000e0000 */
[----:B------:R-:W-:Y:S01]  /*b950*/  @UP0 USHF.R.U32.HI UR22, URZ, UR23, UR37 ;  /* 0x000000173f160299 */ /* 0x000fe20008011625 */
[----:B------:R-:W-:Y:S01]  /*b960*/  @UP0 ULDC UR41, c[0x0][0x4b0] ;  /* 0x00012c0000290ab9 */ /* 0x000fe20000000800 */
[----:B------:R-:W-:Y:S01]  /*b970*/  UMOV UR14, UR15 ;  /* 0x0000000f000e7c82 */ /* 0x000fe20008000000 */
[----:B------:R-:W-:-:S02]  /*b980*/  UIADD3 UR25, UR25, 0x38000, URZ ;  /* 0x0003800019197890 */ /* 0x000fc4000fffe03f */
[----:B------:R-:W-:Y:S02]  /*b990*/  @UP0 USHF.R.U32.HI UR14, URZ, UR41, UR35 ;  /* 0x000000293f0e0299 */ /* 0x000fe40008011623 */
[----:B------:R-:W-:Y:S02]  /*b9a0*/  UIADD3 UR4, UR24, 0x2000, URZ ;  /* 0x0000200018047890 */ /* 0x000fe4000fffe03f */
[----:B------:R-:W-:Y:S02]  /*b9b0*/  UIADD3 UR10, -UR22, URZ, URZ ;  /* 0x0000003f160a7290 */ /* 0x000fe4000fffe13f */
[----:B------:R-:W-:Y:S01]  /*b9c0*/  UIADD3 UR23, -UR14, URZ, URZ ;  /* 0x0000003f0e177290 */ /* 0x000fe2000fffe13f */
[----:B------:R-:W-:Y:S01]  /*b9d0*/  UMOV UR30, 0x0 ;  /* 0x00000000001e7882 */ /* 0x000fe20000000000 */
[----:B------:R-:W-:Y:S01]  /*b9e0*/  UMOV UR31, 0x10000000 ;  /* 0x10000000001f7882 */ /* 0x000fe20000000000 */
[----:B------:R-:W-:Y:S02]  /*b9f0*/  UIMAD UR9, UR21, UR10, UR9 ;  /* 0x0000000a150972a4 */ /* 0x000fe4000f8e0209 */
[----:B------:R-:W-:Y:S01]  /*ba00*/  R2UR UR10, R17 ;  /* 0x00000000110a72ca */ /* 0x000fe200000e0000 */
[----:B------:R-:W-:Y:S01]  /*ba10*/  UMOV UR5, UR25 ;  /* 0x0000001900057c82 */ /* 0x000fe20008000000 */
[----:B------:R-:W-:Y:S01]  /*ba20*/  UMOV UR7, UR27 ;  /* 0x0000001b00077c82 */ /* 0x000fe20008000000 */
[----:B------:R-:W-:Y:S01]  /*ba30*/  UIMAD UR15, UR21, UR23, UR15 ;  /* 0x00000017150f72a4 */ /* 0x000fe2000f8e020f */
[----:B------:R-:W-:Y:S01]  /*ba40*/  UTMALDG.2D [UR24], [UR28], desc[UR30] ;  /* 0x00001e181c0075b4 */ /* 0x000fe20008009000 */
[----:B------:R-:W-:Y:S01]  /*ba50*/  ULDC.64 UR32, c[0x0][0x4d0] ;  /* 0x0001340000207ab9 */ /* 0x000fe20000000a00 */
[----:B------:R-:W-:-:S02]  /*ba60*/  ULDC.64 UR12, c[0x0][0x4f0] ;  /* 0x00013c00000c7ab9 */ /* 0x000fc40000000a00 */
[----:B------:R-:W-:Y:S02]  /*ba70*/  UIMAD UR20, UR20, UR32, UR12 ;  /* 0x00000020141472a4 */ /* 0x000fe4000f8e020c */
[----:B------:R-:W-:Y:S01]  /*ba80*/  UIMAD UR21, UR9, UR33, UR13 ;  /* 0x00000021091572a4 */ /* 0x000fe2000f8e020d */
[----:B------:R0:W-:Y:S01]  /*ba90*/  UTMALDG.2D [UR4], [UR28], desc[UR30] ;  /* 0x00001e041c0075b4 */ /* 0x0001e20008009000 */
[----:B------:R-:W-:Y:S02]  /*baa0*/  UIMAD UR12, UR17, UR32, UR12 ;  /* 0x00000020110c72a4 */ /* 0x000fe4000f8e020c */
[----:B------:R-:W-:Y:S01]  /*bab0*/  UIMAD UR13, UR15, UR33, UR13 ;  /* 0x000000210f0d72a4 */ /* 0x000fe2000f8e020d */
[----:B------:R-:W-:Y:S01]  /*bac0*/  UMOV UR17, UR25 ;  /* 0x0000001900117c82 */ /* 0x000fe20008000000 */
[----:B------:R-:W-:Y:S01]  /*bad0*/  UMOV UR9, UR25 ;  /* 0x0000001900097c82 */ /* 0x000fe20008000000 */
[----:B0-----:R-:W-:-:S09]  /*bae0*/  UPRMT UR4, UR40, 0x5410, UR34 ;  /* 0x0000541028047896 */ /* 0x001fd20008000022 */
[----:B------:R0:W-:Y:S01]  /*baf0*/  UTMALDG.5D.IM2COL.MULTICAST [UR16], [UR38], UR4 ;  /* 0x00000010260073b4 */ /* 0x0001e20008060804 */
[----:B------:R0:W-:Y:S02]  /*bb00*/  UTMALDG.5D.IM2COL.MULTICAST [UR8], [UR38], UR4 ;  /* 0x00000008260073b4 */ /* 0x0001e40008060804 */
[----:B0-----:R-:W-:Y:S05]  /*bb10*/  @P3 BRA `(.L_x_283) ;  /* 0xfffffff800183947 */ /* 0x001fea000383ffff */
.L_x_279:
[----:B------:R-:W-:Y:S05]  /*bb20*/  BSYNC B0 ;  /* 0x0000000000007941 */ /* 0x000fea0003800000 */
.L_x_278:
[----:B------:R-:W-:Y:S01]  /*bb30*/  ISETP.GE.U32.AND P0, PT, R9, 0x7, PT ;  /* 0x000000070900780c */ /* 0x000fe20003f06070 */
[----:B--2--5:R-:W-:-:S12]  /*bb40*/  IMAD.MOV.U32 R0, RZ, RZ, 0x1 ;  /* 0x00000001ff007424 */ /* 0x024fd800078e00ff */
[----:B------:R-:W-:Y:S05]  /*bb50*/  @!P0 BRA `(.L_x_284) ;  /* 0x00000000001c8947 */ /* 0x000fea0003800000 */
[----:B------:R-:W-:-:S04]  /*bb60*/  IMAD.WIDE.U32 R4, R9, 0x24924925, RZ ;  /* 0x2492492509047825 */ /* 0x000fc800078e00ff */
[----:B------:R-:W-:-:S05]  /*bb70*/  IMAD.IADD R4, R9, 0x1, -R5 ;  /* 0x0000000109047824 */ /* 0x000fca00078e0a05 */
[----:B------:R-:W-:-:S04]  /*bb80*/  LEA.HI R4, R4, R5, RZ, 0x1f ;  /* 0x0000000504047211 */ /* 0x000fc800078ff8ff */
[----:B------:R-:W-:-:S04]  /*bb90*/  SHF.R.U32.HI R4, RZ, 0x2, R4 ;  /* 0x00000002ff047819 */ /* 0x000fc80000011604 */
[----:B------:R-:W-:-:S04]  /*bba0*/  LOP3.LUT R4, R4, 0x1, RZ, 0xc0, !PT ;  /* 0x0000000104047812 */ /* 0x000fc800078ec0ff */
[----:B------:R-:W-:-:S04]  /*bbb0*/  ISETP.NE.U32.AND P0, PT, R4, 0x1, PT ;  /* 0x000000010400780c */ /* 0x000fc80003f05070 */
[----:B------:R-:W-:-:S09]  /*bbc0*/  SEL R0, RZ, 0x1, !P0 ;  /* 0x00000001ff007807 */ /* 0x000fd20004000000 */
.L_x_284:
[----:B------:R-:W-:Y:S05]  /*bbd0*/  WARPSYNC.ALL ;  /* 0x0000000000007948 */ /* 0x000fea0003800000 */
[----:B------:R-:W-:-:S13]  /*bbe0*/  ELECT P0, URZ, PT ;  /* 0x00000000003f782f */ /* 0x000fda0003800000 */
[----:B------:R-:W-:Y:S05]  /*bbf0*/  @!P0 EXIT ;  /* 0x000000000000894d */ /* 0x000fea0003800000 */
[----:B------:R-:W-:-:S04]  /*bc00*/  LOP3.LUT R3, R3, 0x2, RZ, 0xfc, !PT ;  /* 0x0000000203037812 */ /* 0x000fc800078efcff */
[----:B------:R-:W-:-:S13]  /*bc10*/  ISETP.NE.AND P0, PT, R3, 0x3, PT ;  /* 0x000000030300780c */ /* 0x000fda0003f05270 */
[----:B------:R-:W-:Y:S05]  /*bc20*/  @!P0 BRA `(.L_x_285) ;  /* 0x0000000000048947 */ /* 0x000fea0003800000 */
[----:B------:R-:W-:Y:S01]  /*bc30*/  BPT.TRAP 0x1 ;  /* 0x000000040000795c */ /* 0x000fe20000300000 */
.L_x_285:
[----:B------:R-:W0:Y:S01]  /*bc40*/  S2R R4, SR_CgaCtaId ;  /* 0x0000000000047919 */ /* 0x000e220000008800 */
[----:B---3--:R-:W-:Y:S01]  /*bc50*/  IMAD.WIDE.U32 R2, R9, 0x24924925, RZ ;  /* 0x2492492509027825 */ /* 0x008fe200078e00ff */
[----:B------:R-:W-:-:S03]  /*bc60*/  SHF.L.U32 R5, R0, 0x1f, RZ ;  /* 0x0000001f00057819 */ /* 0x000fc600000006ff */
[----:B------:R-:W-:-:S05]  /*bc70*/  IMAD.IADD R2, R9, 0x1, -R3 ;  /* 0x0000000109027824 */ /* 0x000fca00078e0a03 */
[----:B------:R-:W-:Y:S02]  /*bc80*/  LEA.HI R2, R2, R3, RZ, 0x1f ;  /* 0x0000000302027211 */ /* 0x000fe400078ff8ff */
[----:B------:R-:W-:Y:S02]  /*bc90*/  MOV R3, 0x400 ;  /* 0x0000040000037802 */ /* 0x000fe40000000f00 */
[----:B------:R-:W-:-:S05]  /*bca0*/  SHF.R.U32.HI R2, RZ, 0x2, R2 ;  /* 0x00000002ff027819 */ /* 0x000fca0000011602 */
[----:B------:R-:W-:Y:S01]  /*bcb0*/  IMAD R2, R2, -0x7, R9 ;  /* 0xfffffff902027824 */ /* 0x000fe200078e0209 */
[----:B0-----:R-:W-:-:S05]  /*bcc0*/  LEA R3, R4, R3, 0x18 ;  /* 0x0000000304037211 */ /* 0x001fca00078ec0ff */
[----:B------:R-:W-:-:S04]  /*bcd0*/  VIADD R3, R3, 0x38038 ;  /* 0x0003803803037836 */ /* 0x000fc80000000000 */
[----:B------:R-:W-:-:S07]  /*bce0*/  IMAD R4, R2, 0x8, R3 ;  /* 0x0000000802047824 */ /* 0x000fce00078e0203 */
.L_x_286:
[----:B0-----:R0:W1:Y:S02]  /*bcf0*/  SYNCS.PHASECHK.TRANS64.TRYWAIT P0, [R4+URZ], R5 ;  /* 0x00000005040075a7 */ /* 0x001064000800017f */
[----:B-1----:R-:W-:Y:S05]  /*bd00*/  @!P0 NANOSLEEP.SYNCS 0x989680 ;  /* 0x009896800000895d */ /* 0x002fea0003900000 */
[----:B------:R-:W1:Y:S02]  /*bd10*/  @!P0 SYNCS.PHASECHK.TRANS64 P0, [R4+URZ], R5 ;  /* 0x00000005040085a7 */ /* 0x000e64000800007f */
[----:B-1----:R-:W-:Y:S05]  /*bd20*/  @!P0 BRA `(.L_x_286) ;  /* 0xfffffffc00f08947 */ /* 0x002fea000383ffff */
[----:B------:R-:W-:-:S05]  /*bd30*/  VIADD R2, R2, 0x1 ;  /* 0x0000000102027836 */ /* 0x000fca0000000000 */
[----:B------:R-:W-:-:S04]  /*bd40*/  ISETP.NE.AND P0, PT, R2, 0x7, PT ;  /* 0x000000070200780c */ /* 0x000fc80003f05270 */
[----:B0-----:R-:W-:Y:S02]  /*bd50*/  SEL R5, RZ, 0x1, P0 ;  /* 0x00000001ff057807 */ /* 0x001fe40000000000 */
[----:B------:R-:W-:Y:S02]  /*bd60*/  SEL R2, R2, RZ, P0 ;  /* 0x000000ff02027207 */ /* 0x000fe40000000000 */
[----:B------:R-:W-:-:S03]  /*bd70*/  LOP3.LUT R7, R0, R5, RZ, 0x3c, !PT ;  /* 0x0000000500077212 */ /* 0x000fc600078e3cff */
[----:B------:R-:W-:Y:S01]  /*bd80*/  IMAD R0, R2, 0x8, R3 ;  /* 0x0000000802007824 */ /* 0x000fe200078e0203 */
[----:B------:R-:W-:-:S07]  /*bd90*/  SHF.L.U32 R5, R7, 0x1f, RZ ;  /* 0x0000001f07057819 */ /* 0x000fce00000006ff */
.L_x_287:
        /* <DEDUP_REMOVED lines=11> */
.L_x_288:
        /* <DEDUP_REMOVED lines=11> */
.L_x_289:
        /* <DEDUP_REMOVED lines=11> */
.L_x_290:
        /* <DEDUP_REMOVED lines=11> */
.L_x_291:
        /* <DEDUP_REMOVED lines=11> */
.L_x_292:
[----:B0-----:R0:W1:Y:S02]  /*c110*/  SYNCS.PHASECHK.TRANS64.TRYWAIT P0, [R2+URZ], R3 ;  /* 0x00000003020075a7 */ /* 0x001064000800017f */
[----:B-1----:R-:W-:Y:S05]  /*c120*/  @!P0 NANOSLEEP.SYNCS 0x989680 ;  /* 0x009896800000895d */ /* 0x002fea0003900000 */
[----:B------:R-:W1:Y:S02]  /*c130*/  @!P0 SYNCS.PHASECHK.TRANS64 P0, [R2+URZ], R3 ;  /* 0x00000003020085a7 */ /* 0x000e64000800007f */
[----:B-1----:R-:W-:Y:S05]  /*c140*/  @P0 EXIT ;  /* 0x000000000000094d */ /* 0x002fea0003800000 */
[----:B------:R-:W-:Y:S05]  /*c150*/  BRA `(.L_x_292) ;  /* 0xfffffffc00ec7947 */ /* 0x000fea000383ffff */
.L_x_293:
[----:B------:R-:W-:-:S00]  /*c160*/  BRA `(.L_x_293) ;  /* 0xfffffffc00fc7947 */ /* 0x000fc0000383ffff */
[----:B------:R-:W-:-:S00]  /*c170*/  NOP ;  /* 0x0000000000007918 */ /* 0x000fc00000000000 */
        /* <DEDUP_REMOVED lines=8> */
.L_x_294:


//--------------------- .nv.shared._ZN7cutlass13device_kernelINS_4conv6kernel13ConvUniversalINS1_16ConvProblemShapeILNS1_8OperatorE2ELi3EEENS1_10collective14CollectiveConvINS1_46MainloopSm90TmaGmmaWarpSpecializedImplicitGemmILS5_2ELi7ELi3EN4cute5tupleIJNSA_1CILi2EEENSC_ILi1EEESE_EEENS1_36KernelImplicitTmaWarpSpecializedSm90ELi1EEENSB_IJNSC_ILi128EEENSB_IJSI_EEENSB_IJNSC_ILi64EEEEEEEEENS_10bfloat16_tESN_NSA_8TiledMMAINSA_8MMA_AtomIJNSA_4SM904GMMA28MMA_64x128x16_F32BF16BF16_SSILNSR_5MajorE1ELST_1ELNSR_7ScaleInE1ELSU_1EEEEEENSA_6LayoutINSB_IJSE_SE_SE_EEENSB_IJNSC_ILi0EEESZ_SZ_EEEEENSB_IJNSA_10UnderscoreES12_S12_EEEEENS7_6detail26Sm90ImplicitGemmTileTraitsINSA_13SM90_TMA_LOADENSA_14ComposedLayoutINSA_7SwizzleILi3ELi4ELi3EEENSA_18smem_ptr_flag_bitsILi16EEENSX_INSB_IJNSB_IJSK_SD_EEENSB_IJNSC_ILi8EEES1E_EEENSB_IJSE_NSC_ILi7EEEEEEEEENSB_IJNSB_IJSE_NSC_ILi4096EEEEEENSB_IJSK_NSC_ILi512EEEEEENSB_IJSZ_NSC_ILi8192EEEEEEEEEEEEEvEENS16_INSA_30SM90_TMA_LOAD_IM2COL_MULTICASTES1R_vEEEENS_8epilogue10collective6detail29Sm90TmaWarpSpecializedAdapterINS1X_15DefaultEpilogueISN_NSB_IJlNSB_IJSE_lllEEESZ_EEES22_NS1W_6thread17LinearCombinationISN_Li1EffLNS23_9ScaleType4KindE0ELNS_15FloatRoundStyleE2ESN_EENS_4gemm15EpilogueDefaultEEEEEvvEEEEvNT_6ParamsE --------------------------
	.section	.nv.shared._ZN7cutlass13device_kernelINS_4conv6kernel13ConvUniversalINS1_16ConvProblemShapeILNS1_8OperatorE2ELi3EEENS1_10collective14CollectiveConvINS1_46MainloopSm90TmaGmmaWarpSpecializedImplicitGemmILS5_2ELi7ELi3EN4cute5tupleIJNSA_1CILi2EEENSC_ILi1EEESE_EEENS1_36KernelImplicitTmaWarpSpecializedSm90ELi1EEENSB_IJNSC_ILi128EEENSB_IJSI_EEENSB_IJNSC_ILi64EEEEEEEEENS_10bfloat16_tESN_NSA_8TiledMMAINSA_8MMA_AtomIJNSA_4SM904GMMA28MMA_64x128x16_F32BF16BF16_SSILNSR_5MajorE1ELST_1ELNSR_7ScaleInE1ELSU_1EEEEEENSA_6LayoutINSB_IJSE_SE_SE_EEENSB_IJNSC_ILi0EEESZ_SZ_EEEEENSB_IJNSA_10UnderscoreES12_S12_EEEEENS7_6detail26Sm90ImplicitGemmTileTraitsINSA_13SM90_TMA_LOADENSA_14ComposedLayoutINSA_7SwizzleILi3ELi4ELi3EEENSA_18smem_ptr_flag_bitsILi16EEENSX_INSB_IJNSB_IJSK_SD_EEENSB_IJNSC_ILi8EEES1E_EEENSB_IJSE_NSC_ILi7EEEEEEEEENSB_IJNSB_IJSE_NSC_ILi4096EEEEEENSB_IJSK_NSC_ILi512EEEEEENSB_IJSZ_NSC_ILi8192EEEEEEEEEEEEEvEENS16_INSA_30SM90_TMA_LOAD_IM2COL_MULTICASTES1R_vEEEENS_8epilogue10collective6detail29Sm90TmaWarpSpecializedAdapterINS1X_15DefaultEpilogueISN_NSB_IJlNSB_IJSE_lllEEESZ_EEES22_NS1W_6thread17LinearCombinationISN_Li1EffLNS23_9ScaleType4KindE0ELNS_15FloatRoundStyleE2ESN_EENS_4gemm15EpilogueDefaultEEEEEvvEEEEvNT_6ParamsE,"aw",@nobits
	.sectionflags	@""
	.align	16
	.zero		1024


//--------------------- .nv.shared.reserved.0     --------------------------
	.section	.nv.shared.reserved.0,"aw",@nobits
	.weak		__nv_reservedSMEM_offset_0_alias
	.size		__nv_reservedSMEM_offset_0_alias, 0, 0
	.other		__nv_reservedSMEM_offset_0_alias,@"STO_CUDA_RESERVED_SHARED STV_DEFAULT"
__nv_reservedSMEM_offset_0_alias:
	.zero		0


//--------------------- .nv.global                --------------------------
	.section	.nv.global,"aw",@nobits
.nv.global:
	.type		_ZN39_INTERNAL_cb26d182_4_k_cu_0341e1ee_32754cute1_E,@object
	.size		_ZN39_INTERNAL_cb26d182_4_k_cu_0341e1ee_32754cute1_E,(_ZN39_INTERNAL_cb26d182_4_k_cu_0341e1ee_32754cuda3std3__45__cpo6cbeginE - _ZN39_INTERNAL_cb26d182_4_k_cu_0341e1ee_32754cute1_E)
_ZN39_INTERNAL_cb26d182_4_k_cu_0341e1ee_32754cute1_E:
	.zero		1
	.type		_ZN39_INTERNAL_cb26d182_4_k_cu_0341e1ee_32754cuda3std3__45__cpo6cbeginE,@object
	.size		_ZN39_INTERNAL_cb26d182_4_k_cu_0341e1ee_32754cuda3std3__45__cpo6cbeginE,(_ZN39_INTERNAL_cb26d182_4_k_cu_0341e1ee_32754cuda3std3__48in_placeE - _ZN39_INTERNAL_cb26d182_4_k_cu_0341e1ee_32754cuda3std3__45__cpo6cbeginE)
_ZN39_INTERNAL_cb26d182_4_k_cu_0341e1ee_32754cuda3std3__45__cpo6cbeginE:
	.zero		1
	.type		_ZN39_INTERNAL_cb26d182_4_k_cu_0341e1ee_32754cuda3std3__48in_placeE,@object
	.size		_ZN39_INTERNAL_cb26d182_4_k_cu_0341e1ee_32754cuda3std3__48in_placeE,(_ZN39_INTERNAL_cb26d182_4_k_cu_0341e1ee_32754cuda3std6ranges3__45__cpo9iter_moveE - _ZN39_INTERNAL_cb26d182_4_k_cu_0341e1ee_32754cuda3std3__48in_placeE)
_ZN39_INTERNAL_cb26d182_4_k_cu_0341e1ee_32754cuda3std3__48in_placeE:
	.zero		1
	.type		_ZN39_INTERNAL_cb26d182_4_k_cu_0341e1ee_32754cuda3std6ranges3__45__cpo9iter_moveE,@object
	.size		_ZN39_INTERNAL_cb26d182_4_k_cu_0341e1ee_32754cuda3std6ranges3__45__cpo9iter_moveE,(_ZN39_INTERNAL_cb26d182_4_k_cu_0341e1ee_32754cuda3std3__45__cpo5beginE - _ZN39_INTERNAL_cb26d182_4_k_cu_0341e1ee_32754cuda3std6ranges3__45__cpo9iter_moveE)
_ZN39_INTERNAL_cb26d182_4_k_cu_0341e1ee_32754cuda3std6ranges3__45__cpo9iter_moveE:
	.zero		1
	.type		_ZN39_INTERNAL_cb26d182_4_k_cu_0341e1ee_32754cuda3std3__45__cpo5beginE,@object
	.size		_ZN39_INTERNAL_cb26d182_4_k_cu_0341e1ee_32754cuda3std3__45__cpo5beginE,(_ZN39_INTERNAL_cb26d182_4_k_cu_0341e1ee_32754cuda3std3__441_GLOBAL__N__cb26d182_4_k_cu_0341e1ee_32756ignoreE - _ZN39_INTERNAL_cb26d182_4_k_cu_0341e1ee_32754cuda3std3__45__cpo5beginE)
_ZN39_INTERNAL_cb26d182_4_k_cu_0341e1ee_32754cuda3std3__45__cpo5beginE:
	.zero		1
	.type		_ZN39_INTERNAL_cb26d182_4_k_cu_0341e1ee_32754cuda3std3__441_GLOBAL__N__cb26d182_4_k_cu_0341e1ee_32756ignoreE,@object
	.size		_ZN39_INTERNAL_cb26d182_4_k_cu_0341e1ee_32754cuda3std3__441_GLOBAL__N__cb26d182_4_k_cu_0341e1ee_32756ignoreE,(_ZN39_INTERNAL_cb26d182_4_k_cu_0341e1ee_32754cute7productE - _ZN39_INTERNAL_cb26d182_4_k_cu_0341e1ee_32754cuda3std3__441_GLOBAL__N__cb26d182_4_k_cu_0341e1ee_32756ignoreE)
_ZN39_INTERNAL_cb26d182_4_k_cu_0341e1ee_32754cuda3std3__441_GLOBAL__N__cb26d182_4_k_cu_0341e1ee_32756ignoreE:
	.zero		1
	.type		_ZN39_INTERNAL_cb26d182_4_k_cu_0341e1ee_32754cute7productE,@object
	.size		_ZN39_INTERNAL_cb26d182_4_k_cu_0341e1ee_32754cute7productE,(_ZN39_INTERNAL_cb26d182_4_k_cu_0341e1ee_32754cuda3std3__45__cpo3endE - _ZN39_INTERNAL_cb26d182_4_k_cu_0341e1ee_32754cute7productE)
_ZN39_INTERNAL_cb26d182_4_k_cu_0341e1ee_32754cute7productE:
	.zero		1
	.type		_ZN39_INTERNAL_cb26d182_4_k_cu_0341e1ee_32754cuda3std3__45__cpo3endE,@object
	.size		_ZN39_INTERNAL_cb26d182_4_k_cu_0341e1ee_32754cuda3std3__45__cpo3endE,(_ZN39_INTERNAL_cb26d182_4_k_cu_0341e1ee_32754cuda3std3__419piecewise_constructE - _ZN39_INTERNAL_cb26d182_4_k_cu_0341e1ee_32754cuda3std3__45__cpo3endE)
_ZN39_INTERNAL_cb26d182_4_k_cu_0341e1ee_32754cuda3std3__45__cpo3endE:
	.zero		1
	.type		_ZN39_INTERNAL_cb26d182_4_k_cu_0341e1ee_32754cuda3std3__419piecewise_constructE,@object
	.size		_ZN39_INTERNAL_cb26d182_4_k_cu_0341e1ee_32754cuda3std3__419piecewise_constructE,(_ZN39_INTERNAL_cb26d182_4_k_cu_0341e1ee_32754cuda3std3__45__cpo4cendE - _ZN39_INTERNAL_cb26d182_4_k_cu_0341e1ee_32754cuda3std3__419piecewise_constructE)
_ZN39_INTERNAL_cb26d182_4_k_cu_0341e1ee_32754cuda3std3__419piecewise_constructE:
	.zero		1
	.type		_ZN39_INTERNAL_cb26d182_4_k_cu_0341e1ee_32754cuda3std3__45__cpo4cendE,@object
	.size		_ZN39_INTERNAL_cb26d182_4_k_cu_0341e1ee_32754cuda3std3__45__cpo4cendE,(_ZN39_INTERNAL_cb26d182_4_k_cu_0341e1ee_32754cuda3std6ranges3__45__cpo4swapE - _ZN39_INTERNAL_cb26d182_4_k_cu_0341e1ee_32754cuda3std3__45__cpo4cendE)
_ZN39_INTERNAL_cb26d182_4_k_cu_0341e1ee_32754cuda3std3__45__cpo4cendE:
	.zero		1
	.type		_ZN39_INTERNAL_cb26d182_4_k_cu_0341e1ee_32754cuda3std6ranges3__45__cpo4swapE,@object
	.size		_ZN39_INTERNAL_cb26d182_4_k_cu_0341e1ee_32754cuda3std6ranges3__45__cpo4swapE,(.L_7 - _ZN39_INTERNAL_cb26d182_4_k_cu_0341e1ee_32754cuda3std6ranges3__45__cpo4swapE)
_ZN39_INTERNAL_cb26d182_4_k_cu_0341e1ee_32754cuda3std6ranges3__45__cpo4swapE:
	.zero		1
.L_7:


//--------------------- .nv.constant0._ZN7cutlass13device_kernelINS_4conv6kernel13ConvUniversalINS1_16ConvProblemShapeILNS1_8OperatorE2ELi3EEENS1_10collective14CollectiveConvINS1_46MainloopSm90TmaGmmaWarpSpecializedImplicitGemmILS5_2ELi7ELi3EN4cute5tupleIJNSA_1CILi2EEENSC_ILi1EEESE_EEENS1_36KernelImplicitTmaWarpSpecializedSm90ELi1EEENSB_IJNSC_ILi128EEENSB_IJSI_EEENSB_IJNSC_ILi64EEEEEEEEENS_10bfloat16_tESN_NSA_8TiledMMAINSA_8MMA_AtomIJNSA_4SM904GMMA28MMA_64x128x16_F32BF16BF16_SSILNSR_5MajorE1ELST_1ELNSR_7ScaleInE1ELSU_1EEEEEENSA_6LayoutINSB_IJSE_SE_SE_EEENSB_IJNSC_ILi0EEESZ_SZ_EEEEENSB_IJNSA_10UnderscoreES12_S12_EEEEENS7_6detail26Sm90ImplicitGemmTileTraitsINSA_13SM90_TMA_LOADENSA_14ComposedLayoutINSA_7SwizzleILi3ELi4ELi3EEENSA_18smem_ptr_flag_bitsILi16EEENSX_INSB_IJNSB_IJSK_SD_EEENSB_IJNSC_ILi8EEES1E_EEENSB_IJSE_NSC_ILi7EEEEEEEEENSB_IJNSB_IJSE_NSC_ILi4096EEEEEENSB_IJSK_NSC_ILi512EEEEEENSB_IJSZ_NSC_ILi8192EEEEEEEEEEEEEvEENS16_INSA_30SM90_TMA_LOAD_IM2COL_MULTICASTES1R_vEEEENS_8epilogue10collective6detail29Sm90TmaWarpSpecializedAdapterINS1X_15DefaultEpilogueISN_NSB_IJlNSB_IJSE_lllEEESZ_EEES22_NS1W_6thread17LinearCombinationISN_Li1EffLNS23_9ScaleType4KindE0ELNS_15FloatRoundStyleE2ESN_EENS_4gemm15EpilogueDefaultEEEEEvvEEEEvNT_6ParamsE --------------------------
	.section	.nv.constant0._ZN7cutlass13device_kernelINS_4conv6kernel13ConvUniversalINS1_16ConvProblemShapeILNS1_8OperatorE2ELi3EEENS1_10collective14CollectiveConvINS1_46MainloopSm90TmaGmmaWarpSpecializedImplicitGemmILS5_2ELi7ELi3EN4cute5tupleIJNSA_1CILi2EEENSC_ILi1EEESE_EEENS1_36KernelImplicitTmaWarpSpecializedSm90ELi1EEENSB_IJNSC_ILi128EEENSB_IJSI_EEENSB_IJNSC_ILi64EEEEEEEEENS_10bfloat16_tESN_NSA_8TiledMMAINSA_8MMA_AtomIJNSA_4SM904GMMA28MMA_64x128x16_F32BF16BF16_SSILNSR_5MajorE1ELST_1ELNSR_7ScaleInE1ELSU_1EEEEEENSA_6LayoutINSB_IJSE_SE_SE_EEENSB_IJNSC_ILi0EEESZ_SZ_EEEEENSB_IJNSA_10UnderscoreES12_S12_EEEEENS7_6detail26Sm90ImplicitGemmTileTraitsINSA_13SM90_TMA_LOADENSA_14ComposedLayoutINSA_7SwizzleILi3ELi4ELi3EEENSA_18smem_ptr_flag_bitsILi16EEENSX_INSB_IJNSB_IJSK_SD_EEENSB_IJNSC_ILi8EEES1E_EEENSB_IJSE_NSC_ILi7EEEEEEEEENSB_IJNSB_IJSE_NSC_ILi4096EEEEEENSB_IJSK_NSC_ILi512EEEEEENSB_IJSZ_NSC_ILi8192EEEEEEEEEEEEEvEENS16_INSA_30SM90_TMA_LOAD_IM2COL_MULTICASTES1R_vEEEENS_8epilogue10collective6detail29Sm90TmaWarpSpecializedAdapterINS1X_15DefaultEpilogueISN_NSB_IJlNSB_IJSE_lllEEESZ_EEES22_NS1W_6thread17LinearCombinationISN_Li1EffLNS23_9ScaleType4KindE0ELNS_15FloatRoundStyleE2ESN_EENS_4gemm15EpilogueDefaultEEEEEvvEEEEvNT_6ParamsE,"a",@progbits
	.sectionflags	@""
	.align	4
.nv.constant0._ZN7cutlass13device_kernelINS_4conv6kernel13ConvUniversalINS1_16ConvProblemShapeILNS1_8OperatorE2ELi3EEENS1_10collective14CollectiveConvINS1_46MainloopSm90TmaGmmaWarpSpecializedImplicitGemmILS5_2ELi7ELi3EN4cute5tupleIJNSA_1CILi2EEENSC_ILi1EEESE_EEENS1_36KernelImplicitTmaWarpSpecializedSm90ELi1EEENSB_IJNSC_ILi128EEENSB_IJSI_EEENSB_IJNSC_ILi64EEEEEEEEENS_10bfloat16_tESN_NSA_8TiledMMAINSA_8MMA_AtomIJNSA_4SM904GMMA28MMA_64x128x16_F32BF16BF16_SSILNSR_5MajorE1ELST_1ELNSR_7ScaleInE1ELSU_1EEEEEENSA_6LayoutINSB_IJSE_SE_SE_EEENSB_IJNSC_ILi0EEESZ_SZ_EEEEENSB_IJNSA_10UnderscoreES12_S12_EEEEENS7_6detail26Sm90ImplicitGemmTileTraitsINSA_13SM90_TMA_LOADENSA_14ComposedLayoutINSA_7SwizzleILi3ELi4ELi3EEENSA_18smem_ptr_flag_bitsILi16EEENSX_INSB_IJNSB_IJSK_SD_EEENSB_IJNSC_ILi8EEES1E_EEENSB_IJSE_NSC_ILi7EEEEEEEEENSB_IJNSB_IJSE_NSC_ILi4096EEEEEENSB_IJSK_NSC_ILi512EEEEEENSB_IJSZ_NSC_ILi8192EEEEEEEEEEEEEvEENS16_INSA_30SM90_TMA_LOAD_IM2COL_MULTICASTES1R_vEEEENS_8epilogue10collective6detail29Sm90TmaWarpSpecializedAdapterINS1X_15DefaultEpilogueISN_NSB_IJlNSB_IJSE_lllEEESZ_EEES22_NS1W_6thread17LinearCombinationISN_Li1EffLNS23_9ScaleType4KindE0ELNS_15FloatRoundStyleE2ESN_EENS_4gemm15EpilogueDefaultEEEEEvvEEEEvNT_6ParamsE:
	.zero		1664


//--------------------- SYMBOLS --------------------------

	.type		.nv.reservedSmem.offset0,@object
	.size		.nv.reservedSmem.offset0,0x4
